	.target	sm_100a

	.elftype	@"ET_EXEC"


//--------------------- .note.nv.tkinfo           --------------------------
	.section	.note.nv.tkinfo,"",@"SHT_NOTE"
	.sectionflags	@"SHF_NOTE_NV_TKINFO"
	.tkinfo
        /*0018*/ 	.word	0x00000002
        /*0030*/ 	.string	""
        /*0030*/ 	.string	"ptxas"
        /*0030*/ 	.string	"Cuda compilation tools, release 13.0, V13.0.88"
        /*0030*/ 	.string	"Build cuda_13.0.r13.0/compiler.36424714_0"
        /*0030*/ 	.string	"-arch sm_100a -m 64 "



//--------------------- .note.nv.cuinfo           --------------------------
	.section	.note.nv.cuinfo,"",@"SHT_NOTE"
	.sectionflags	@"SHF_NOTE_NV_CUINFO"
        /*0018*/ 	.short	0x0002
        /*001a*/ 	.short	0x0064
        /*001c*/ 	.short	0x0082
	.zero		2


//--------------------- .nv.info                  --------------------------
	.section	.nv.info,"",@"SHT_CUDA_INFO"
	.align	4


	//----- nvinfo : EIATTR_REGCOUNT
	.align		4
        /*0000*/ 	.byte	0x04, 0x2f
        /*0002*/ 	.short	(.L_19 - .L_18)
	.align		4
.L_18:
        /*0004*/ 	.word	index@(_ZN7cutlass13device_kernelINS_4gemm6kernel13GemmUniversalIN4cute5tupleIJiiiiEEENS1_10collective13CollectiveMmaINS1_35MainloopSm100TmaUmmaWarpSpecializedILi3ELi2ELi4ENS5_IJNS4_1CILi2EEESB_NSA_ILi1EEEEEEEENS5_IJNSA_ILi256EEENSA_ILi128EEENSA_ILi32EEEEEENS_6half_tENS5_IJlSC_lEEESJ_SK_NS4_8TiledMMAINS4_8MMA_AtomIJNS4_26SM100_MMA_F16BF16_2x1SM_SSISJ_SJ_fLi256ELi128ELNS4_4UMMA5MajorE0ELSP_0ELNSO_7ScaleInE0ELSQ_0EEEEEENS4_6LayoutINS5_IJSC_SC_SC_EEENS5_IJNSA_ILi0EEESV_SV_EEEEENS5_IJNS4_10UnderscoreESY_SY_EEEEENS4_28SM100_TMA_2SM_LOAD_MULTICASTENS4_14ComposedLayoutINS4_7SwizzleILi2ELi4ELi3EEENS4_18smem_ptr_flag_bitsILi16EEENST_INS5_IJNSA_ILi8EEESH_EEENS5_IJSH_SC_EEEEEEEvNS4_8identityENS4_18SM100_TMA_2SM_LOADES1B_vS1C_EENS_8epilogue10collective18CollectiveEpilogueINS1F_23Sm100TmaWarpSpecializedILi4ELi2ELi32ELb1ELb0EEEJNS5_IJSG_SG_SH_EEENS5_IJNST_ISG_SC_EENST_ISH_SC_EEEEESJ_SK_SJ_SK_NS1F_6fusion15FusionCallbacksIS1J_NS1O_17LinearCombinationISJ_fSJ_fLNS_15FloatRoundStyleE2EEES1K_S1N_JEEENS4_5SM1004TMEM4LOAD26SM100_TMEM_LOAD_32dp32b32xENS4_13SM90_TMA_LOADES1B_NS4_39AutoVectorizingCopyWithAssumedAlignmentILi128EEENS4_14SM90_TMA_STOREES1B_S20_S20_EEEvvEEEEvNT_6ParamsE)
        /*0008*/ 	.word	0x00000076


	//----- nvinfo : EIATTR_FRAME_SIZE
	.align		4
.L_19:
        /*000c*/ 	.byte	0x04, 0x11
        /*000e*/ 	.short	(.L_21 - .L_20)
	.align		4
.L_20:
        /*0010*/ 	.word	index@($__internal_2_$__cuda_sm10x_tcgen05_guardrail_trap_unallocated_columns_being_dealloced)
        /*0014*/ 	.word	0x00000000


	//----- nvinfo : EIATTR_FRAME_SIZE
	.align		4
.L_21:
        /*0018*/ 	.byte	0x04, 0x11
        /*001a*/ 	.short	(.L_23 - .L_22)
	.align		4
.L_22:
        /*001c*/ 	.word	index@($__internal_1_$__cuda_sm10x_tcgen05_guardrail_trap_phase_invalid_during_alloc)
        /*0020*/ 	.word	0x00000000


	//----- nvinfo : EIATTR_FRAME_SIZE
	.align		4
.L_23:
        /*0024*/ 	.byte	0x04, 0x11
        /*0026*/ 	.short	(.L_25 - .L_24)
	.align		4
.L_24:
        /*0028*/ 	.word	index@($__internal_0_$__cuda_sm10x_tcgen05_guardrail_trap_col_being_dealloced_not_returned_by_alloc)
        /*002c*/ 	.word	0x00000000


	//----- nvinfo : EIATTR_FRAME_SIZE
	.align		4
.L_25:
        /*0030*/ 	.byte	0x04, 0x11
        /*0032*/ 	.short	(.L_27 - .L_26)
	.align		4
.L_26:
        /*0034*/ 	.word	index@(_ZN7cutlass13device_kernelINS_4gemm6kernel13GemmUniversalIN4cute5tupleIJiiiiEEENS1_10collective13CollectiveMmaINS1_35MainloopSm100TmaUmmaWarpSpecializedILi3ELi2ELi4ENS5_IJNS4_1CILi2EEESB_NSA_ILi1EEEEEEEENS5_IJNSA_ILi256EEENSA_ILi128EEENSA_ILi32EEEEEENS_6half_tENS5_IJlSC_lEEESJ_SK_NS4_8TiledMMAINS4_8MMA_AtomIJNS4_26SM100_MMA_F16BF16_2x1SM_SSISJ_SJ_fLi256ELi128ELNS4_4UMMA5MajorE0ELSP_0ELNSO_7ScaleInE0ELSQ_0EEEEEENS4_6LayoutINS5_IJSC_SC_SC_EEENS5_IJNSA_ILi0EEESV_SV_EEEEENS5_IJNS4_10UnderscoreESY_SY_EEEEENS4_28SM100_TMA_2SM_LOAD_MULTICASTENS4_14ComposedLayoutINS4_7SwizzleILi2ELi4ELi3EEENS4_18smem_ptr_flag_bitsILi16EEENST_INS5_IJNSA_ILi8EEESH_EEENS5_IJSH_SC_EEEEEEEvNS4_8identityENS4_18SM100_TMA_2SM_LOADES1B_vS1C_EENS_8epilogue10collective18CollectiveEpilogueINS1F_23Sm100TmaWarpSpecializedILi4ELi2ELi32ELb1ELb0EEEJNS5_IJSG_SG_SH_EEENS5_IJNST_ISG_SC_EENST_ISH_SC_EEEEESJ_SK_SJ_SK_NS1F_6fusion15FusionCallbacksIS1J_NS1O_17LinearCombinationISJ_fSJ_fLNS_15FloatRoundStyleE2EEES1K_S1N_JEEENS4_5SM1004TMEM4LOAD26SM100_TMEM_LOAD_32dp32b32xENS4_13SM90_TMA_LOADES1B_NS4_39AutoVectorizingCopyWithAssumedAlignmentILi128EEENS4_14SM90_TMA_STOREES1B_S20_S20_EEEvvEEEEvNT_6ParamsE)
        /*0038*/ 	.word	0x00000000


	//----- nvinfo : EIATTR_MIN_STACK_SIZE
	.align		4
.L_27:
        /*003c*/ 	.byte	0x04, 0x12
        /*003e*/ 	.short	(.L_29 - .L_28)
	.align		4
.L_28:
        /*0040*/ 	.word	index@(_ZN7cutlass13device_kernelINS_4gemm6kernel13GemmUniversalIN4cute5tupleIJiiiiEEENS1_10collective13CollectiveMmaINS1_35MainloopSm100TmaUmmaWarpSpecializedILi3ELi2ELi4ENS5_IJNS4_1CILi2EEESB_NSA_ILi1EEEEEEEENS5_IJNSA_ILi256EEENSA_ILi128EEENSA_ILi32EEEEEENS_6half_tENS5_IJlSC_lEEESJ_SK_NS4_8TiledMMAINS4_8MMA_AtomIJNS4_26SM100_MMA_F16BF16_2x1SM_SSISJ_SJ_fLi256ELi128ELNS4_4UMMA5MajorE0ELSP_0ELNSO_7ScaleInE0ELSQ_0EEEEEENS4_6LayoutINS5_IJSC_SC_SC_EEENS5_IJNSA_ILi0EEESV_SV_EEEEENS5_IJNS4_10UnderscoreESY_SY_EEEEENS4_28SM100_TMA_2SM_LOAD_MULTICASTENS4_14ComposedLayoutINS4_7SwizzleILi2ELi4ELi3EEENS4_18smem_ptr_flag_bitsILi16EEENST_INS5_IJNSA_ILi8EEESH_EEENS5_IJSH_SC_EEEEEEEvNS4_8identityENS4_18SM100_TMA_2SM_LOADES1B_vS1C_EENS_8epilogue10collective18CollectiveEpilogueINS1F_23Sm100TmaWarpSpecializedILi4ELi2ELi32ELb1ELb0EEEJNS5_IJSG_SG_SH_EEENS5_IJNST_ISG_SC_EENST_ISH_SC_EEEEESJ_SK_SJ_SK_NS1F_6fusion15FusionCallbacksIS1J_NS1O_17LinearCombinationISJ_fSJ_fLNS_15FloatRoundStyleE2EEES1K_S1N_JEEENS4_5SM1004TMEM4LOAD26SM100_TMEM_LOAD_32dp32b32xENS4_13SM90_TMA_LOADES1B_NS4_39AutoVectorizingCopyWithAssumedAlignmentILi128EEENS4_14SM90_TMA_STOREES1B_S20_S20_EEEvvEEEEvNT_6ParamsE)
        /*0044*/ 	.word	0x00000000
.L_29:


//--------------------- .nv.compat                --------------------------
	.section	.nv.compat,"",@"SHT_CUDA_COMPAT_INFO"
	.align	4
        /*0000*/ 	.byte	0x02, 0x09, 0x01, 0x00, 0x02, 0x02, 0x02, 0x00, 0x02, 0x05, 0x05, 0x00, 0x03, 0x07, 0x01, 0x01
        /*0010*/ 	.byte	0x02, 0x03, 0x01, 0x00, 0x02, 0x06, 0x01, 0x00, 0x04, 0x0b, 0x08, 0x00, 0x09, 0x00, 0x00, 0x00
        /*0020*/ 	.byte	0x00, 0x00, 0x00, 0x00


//--------------------- .nv.info._ZN7cutlass13device_kernelINS_4gemm6kernel13GemmUniversalIN4cute5tupleIJiiiiEEENS1_10collective13CollectiveMmaINS1_35MainloopSm100TmaUmmaWarpSpecializedILi3ELi2ELi4ENS5_IJNS4_1CILi2EEESB_NSA_ILi1EEEEEEEENS5_IJNSA_ILi256EEENSA_ILi128EEENSA_ILi32EEEEEENS_6half_tENS5_IJlSC_lEEESJ_SK_NS4_8TiledMMAINS4_8MMA_AtomIJNS4_26SM100_MMA_F16BF16_2x1SM_SSISJ_SJ_fLi256ELi128ELNS4_4UMMA5MajorE0ELSP_0ELNSO_7ScaleInE0ELSQ_0EEEEEENS4_6LayoutINS5_IJSC_SC_SC_EEENS5_IJNSA_ILi0EEESV_SV_EEEEENS5_IJNS4_10UnderscoreESY_SY_EEEEENS4_28SM100_TMA_2SM_LOAD_MULTICASTENS4_14ComposedLayoutINS4_7SwizzleILi2ELi4ELi3EEENS4_18smem_ptr_flag_bitsILi16EEENST_INS5_IJNSA_ILi8EEESH_EEENS5_IJSH_SC_EEEEEEEvNS4_8identityENS4_18SM100_TMA_2SM_LOADES1B_vS1C_EENS_8epilogue10collective18CollectiveEpilogueINS1F_23Sm100TmaWarpSpecializedILi4ELi2ELi32ELb1ELb0EEEJNS5_IJSG_SG_SH_EEENS5_IJNST_ISG_SC_EENST_ISH_SC_EEEEESJ_SK_SJ_SK_NS1F_6fusion15FusionCallbacksIS1J_NS1O_17LinearCombinationISJ_fSJ_fLNS_15FloatRoundStyleE2EEES1K_S1N_JEEENS4_5SM1004TMEM4LOAD26SM100_TMEM_LOAD_32dp32b32xENS4_13SM90_TMA_LOADES1B_NS4_39AutoVectorizingCopyWithAssumedAlignmentILi128EEENS4_14SM90_TMA_STOREES1B_S20_S20_EEEvvEEEEvNT_6ParamsE --------------------------
	.section	.nv.info._ZN7cutlass13device_kernelINS_4gemm6kernel13GemmUniversalIN4cute5tupleIJiiiiEEENS1_10collective13CollectiveMmaINS1_35MainloopSm100TmaUmmaWarpSpecializedILi3ELi2ELi4ENS5_IJNS4_1CILi2EEESB_NSA_ILi1EEEEEEEENS5_IJNSA_ILi256EEENSA_ILi128EEENSA_ILi32EEEEEENS_6half_tENS5_IJlSC_lEEESJ_SK_NS4_8TiledMMAINS4_8MMA_AtomIJNS4_26SM100_MMA_F16BF16_2x1SM_SSISJ_SJ_fLi256ELi128ELNS4_4UMMA5MajorE0ELSP_0ELNSO_7ScaleInE0ELSQ_0EEEEEENS4_6LayoutINS5_IJSC_SC_SC_EEENS5_IJNSA_ILi0EEESV_SV_EEEEENS5_IJNS4_10UnderscoreESY_SY_EEEEENS4_28SM100_TMA_2SM_LOAD_MULTICASTENS4_14ComposedLayoutINS4_7SwizzleILi2ELi4ELi3EEENS4_18smem_ptr_flag_bitsILi16EEENST_INS5_IJNSA_ILi8EEESH_EEENS5_IJSH_SC_EEEEEEEvNS4_8identityENS4_18SM100_TMA_2SM_LOADES1B_vS1C_EENS_8epilogue10collective18CollectiveEpilogueINS1F_23Sm100TmaWarpSpecializedILi4ELi2ELi32ELb1ELb0EEEJNS5_IJSG_SG_SH_EEENS5_IJNST_ISG_SC_EENST_ISH_SC_EEEEESJ_SK_SJ_SK_NS1F_6fusion15FusionCallbacksIS1J_NS1O_17LinearCombinationISJ_fSJ_fLNS_15FloatRoundStyleE2EEES1K_S1N_JEEENS4_5SM1004TMEM4LOAD26SM100_TMEM_LOAD_32dp32b32xENS4_13SM90_TMA_LOADES1B_NS4_39AutoVectorizingCopyWithAssumedAlignmentILi128EEENS4_14SM90_TMA_STOREES1B_S20_S20_EEEvvEEEEvNT_6ParamsE,"",@"SHT_CUDA_INFO"
	.sectionflags	@""
	.align	4


	//----- nvinfo : EIATTR_CUDA_API_VERSION
	.align		4
        /*0000*/ 	.byte	0x04, 0x37
        /*0002*/ 	.short	(.L_31 - .L_30)
.L_30:
        /*0004*/ 	.word	0x00000082


	//----- nvinfo : EIATTR_KPARAM_INFO
	.align		4
.L_31:
        /*0008*/ 	.byte	0x04, 0x17
        /*000a*/ 	.short	(.L_33 - .L_32)
.L_32:
        /*000c*/ 	.word	0x00000000
        /*0010*/ 	.short	0x0000
        /*0012*/ 	.short	0x0000
        /*0014*/ 	.byte	0x00, 0xf0, 0x01, 0x20


	//----- nvinfo : EIATTR_AT_ENTRY_FRAGMENTS
	.align		4
.L_33:
        /*0018*/ 	.byte	0x04, 0x4f
        /*001a*/ 	.short	(.L_35 - .L_34)


	//   ....[0]....
.L_34:
        /*001c*/ 	.word	0x00000007


	//----- nvinfo : EIATTR_RESERVED_SMEM_USED
	.align		4
.L_35:
        /*0020*/ 	.byte	0x01, 0x41
	.zero		2


	//----- nvinfo : EIATTR_SPARSE_MMA_MASK
	.align		4
        /*0024*/ 	.byte	0x03, 0x50
        /*0026*/ 	.short	0x0000


	//----- nvinfo : EIATTR_TCGEN05_2CTA_USED
	.align		4
        /*0028*/ 	.byte	0x01, 0x52
	.zero		2


	//----- nvinfo : EIATTR_MAXREG_COUNT
	.align		4
        /*002c*/ 	.byte	0x03, 0x1b
        /*002e*/ 	.short	0x00ff


	//----- nvinfo : EIATTR_NUM_BARRIERS
	.align		4
        /*0030*/ 	.byte	0x02, 0x4c
        /*0032*/ 	.byte	0x07
	.zero		1


	//----- nvinfo : EIATTR_EXTERNS
	.align		4
        /*0034*/ 	.byte	0x04, 0x0f
        /*0036*/ 	.short	(.L_37 - .L_36)


	//   ....[0]....
	.align		4
.L_36:
        /*0038*/ 	.word	index@(__assertfail)


	//----- nvinfo : EIATTR_MERCURY_ISA_VERSION
	.align		4
.L_37:
        /*003c*/ 	.byte	0x03, 0x5f
        /*003e*/ 	.short	0x0101


	//----- nvinfo : EIATTR_INT_WARP_WIDE_INSTR_OFFSETS
	.align		4
        /*0040*/ 	.byte	0x04, 0x31
        /*0042*/ 	.short	(.L_39 - .L_38)


	//   ....[0]....
.L_38:
        /*0044*/ 	.word	0x00000dc0


	//   ....[1]....
        /*0048*/ 	.word	0x00000e70


	//   ....[2]....
        /*004c*/ 	.word	0x00004220


	//   ....[3]....
        /*0050*/ 	.word	0x00004240


	//   ....[4]....
        /*0054*/ 	.word	0x00004270


	//   ....[5]....
        /*0058*/ 	.word	0x00004df0


	//   ....[6]....
        /*005c*/ 	.word	0x00004e60


	//   ....[7]....
        /*0060*/ 	.word	0x00004f30


	//   ....[8]....
        /*0064*/ 	.word	0x00004fb0


	//   ....[9]....
        /*0068*/ 	.word	0x000050a0


	//   ....[10]....
        /*006c*/ 	.word	0x00005120


	//   ....[11]....
        /*0070*/ 	.word	0x00005200


	//   ....[12]....
        /*0074*/ 	.word	0x000052b0


	//----- nvinfo : EIATTR_COOP_GROUP_MASK_REGIDS
	.align		4
.L_39:
        /*0078*/ 	.byte	0x04, 0x29
        /*007a*/ 	.short	(.L_41 - .L_40)


	//   ....[0]....
.L_40:
        /*007c*/ 	.word	0xffffffff


	//   ....[1]....
        /*0080*/ 	.word	0xffffffff


	//   ....[2]....
        /*0084*/ 	.word	0xffffffff


	//   ....[3]....
        /*0088*/ 	.word	0xffffffff


	//   ....[4]....
        /*008c*/ 	.word	0xffffffff


	//   ....[5]....
        /*0090*/ 	.word	0xffffffff


	//   ....[6]....
        /*0094*/ 	.word	0xffffffff


	//   ....[7]....
        /*0098*/ 	.word	0xffffffff


	//   ....[8]....
        /*009c*/ 	.word	0xffffffff


	//   ....[9]....
        /*00a0*/ 	.word	0xffffffff


	//   ....[10]....
        /*00a4*/ 	.word	0xffffffff


	//   ....[11]....
        /*00a8*/ 	.word	0xffffffff


	//   ....[12]....
        /*00ac*/ 	.word	0xffffffff


	//   ....[13]....
        /*00b0*/ 	.word	0xffffffff


	//----- nvinfo : EIATTR_COOP_GROUP_INSTR_OFFSETS
	.align		4
.L_41:
        /*00b4*/ 	.byte	0x04, 0x28
        /*00b6*/ 	.short	(.L_43 - .L_42)


	//   ....[0]....
.L_42:
        /*00b8*/ 	.word	0x000000b0


	//   ....[1]....
        /*00bc*/ 	.word	0x00000520


	//   ....[2]....
        /*00c0*/ 	.word	0x000006d0


	//   ....[3]....
        /*00c4*/ 	.word	0x00000870


	//   ....[4]....
        /*00c8*/ 	.word	0x00000970


	//   ....[5]....
        /*00cc*/ 	.word	0x00000ae0


	//   ....[6]....
        /*00d0*/ 	.word	0x00000c80


	//   ....[7]....
        /*00d4*/ 	.word	0x00000ee0


	//   ....[8]....
        /*00d8*/ 	.word	0x00002280


	//   ....[9]....
        /*00dc*/ 	.word	0x000030e0


	//   ....[10]....
        /*00e0*/ 	.word	0x000035b0


	//   ....[11]....
        /*00e4*/ 	.word	0x000035e0


	//   ....[12]....
        /*00e8*/ 	.word	0x00004120


	//   ....[13]....
        /*00ec*/ 	.word	0x00004330


	//----- nvinfo : EIATTR_VRC_CTA_INIT_COUNT
	.align		4
.L_43:
        /*00f0*/ 	.byte	0x02, 0x4a
        /*00f2*/ 	.byte	0x80
	.zero		1


	//----- nvinfo : EIATTR_SYSCALL_OFFSETS
	.align		4
        /*00f4*/ 	.byte	0x04, 0x46
        /*00f6*/ 	.short	(.L_45 - .L_44)


	//   ....[0]....
.L_44:
        /*00f8*/ 	.word	0x00005f10


	//   ....[1]....
        /*00fc*/ 	.word	0x00006000


	//   ....[2]....
        /*0100*/ 	.word	0x000067a0


	//   ....[3]....
        /*0104*/ 	.word	0x00007420


	//   ....[4]....
        /*0108*/ 	.word	0x00008080


	//   ....[5]....
        /*010c*/ 	.word	0x00008cd0


	//----- nvinfo : EIATTR_MBARRIER_INSTR_OFFSETS
	.align		4
.L_45:
        /*0110*/ 	.byte	0x04, 0x39
        /*0112*/ 	.short	(.L_47 - .L_46)


	//   ....[0]....
.L_46:
        /*0114*/ 	.word	0x00000660
        /*0118*/ 	.word	0x000000ff
        /*011c*/ 	.word	0x00000000
        /*0120*/ 	.short	0x0100
        /*0122*/ 	.byte	0x04
	.zero		1


	//   ....[1]....
        /*0124*/ 	.word	0x00000670
        /*0128*/ 	.word	0x000000ff
        /*012c*/ 	.word	0x00000018
        /*0130*/ 	.short	0x0100
        /*0132*/ 	.byte	0x04
	.zero		1


	//   ....[2]....
        /*0134*/ 	.word	0x00000680
        /*0138*/ 	.word	0x000000ff
        /*013c*/ 	.word	0x00000008
        /*0140*/ 	.short	0x0100
        /*0142*/ 	.byte	0x04
	.zero		1


	//   ....[3]....
        /*0144*/ 	.word	0x00000690
        /*0148*/ 	.word	0x000000ff
        /*014c*/ 	.word	0x00000020
        /*0150*/ 	.short	0x0100
        /*0152*/ 	.byte	0x04
	.zero		1


	//   ....[4]....
        /*0154*/ 	.word	0x000006a0
        /*0158*/ 	.word	0x000000ff
        /*015c*/ 	.word	0x00000010
        /*0160*/ 	.short	0x0100
        /*0162*/ 	.byte	0x04
	.zero		1


	//   ....[5]....
        /*0164*/ 	.word	0x000006b0
        /*0168*/ 	.word	0x000000ff
        /*016c*/ 	.word	0x00000028
        /*0170*/ 	.short	0x0100
        /*0172*/ 	.byte	0x04
	.zero		1


	//   ....[6]....
        /*0174*/ 	.word	0x000007e0
        /*0178*/ 	.word	0x000000ff
        /*017c*/ 	.word	0x00000030
        /*0180*/ 	.short	0x0100
        /*0182*/ 	.byte	0x04
	.zero		1


	//   ....[7]....
        /*0184*/ 	.word	0x000007f0
        /*0188*/ 	.word	0x000000ff
        /*018c*/ 	.word	0x00000050
        /*0190*/ 	.short	0x0100
        /*0192*/ 	.byte	0x04
	.zero		1


	//   ....[8]....
        /*0194*/ 	.word	0x00000800
        /*0198*/ 	.word	0x000000ff
        /*019c*/ 	.word	0x00000038
        /*01a0*/ 	.short	0x0100
        /*01a2*/ 	.byte	0x04
	.zero		1


	//   ....[9]....
        /*01a4*/ 	.word	0x00000810
        /*01a8*/ 	.word	0x000000ff
        /*01ac*/ 	.word	0x00000058
        /*01b0*/ 	.short	0x0100
        /*01b2*/ 	.byte	0x04
	.zero		1


	//   ....[10]....
        /*01b4*/ 	.word	0x00000820
        /*01b8*/ 	.word	0x000000ff
        /*01bc*/ 	.word	0x00000040
        /*01c0*/ 	.short	0x0100
        /*01c2*/ 	.byte	0x04
	.zero		1


	//   ....[11]....
        /*01c4*/ 	.word	0x00000830
        /*01c8*/ 	.word	0x000000ff
        /*01cc*/ 	.word	0x00000060
        /*01d0*/ 	.short	0x0100
        /*01d2*/ 	.byte	0x04
	.zero		1


	//   ....[12]....
        /*01d4*/ 	.word	0x00000840
        /*01d8*/ 	.word	0x000000ff
        /*01dc*/ 	.word	0x00000048
        /*01e0*/ 	.short	0x0100
        /*01e2*/ 	.byte	0x04
	.zero		1


	//   ....[13]....
        /*01e4*/ 	.word	0x00000850
        /*01e8*/ 	.word	0x000000ff
        /*01ec*/ 	.word	0x00000068
        /*01f0*/ 	.short	0x0100
        /*01f2*/ 	.byte	0x04
	.zero		1


	//   ....[14]....
        /*01f4*/ 	.word	0x00000940
        /*01f8*/ 	.word	0x000000ff
        /*01fc*/ 	.word	0x00000070
        /*0200*/ 	.short	0x0100
        /*0202*/ 	.byte	0x06
	.zero		1


	//   ....[15]....
        /*0204*/ 	.word	0x00000950
        /*0208*/ 	.word	0x000000ff
        /*020c*/ 	.word	0x00000078
        /*0210*/ 	.short	0x0100
        /*0212*/ 	.byte	0x06
	.zero		1


	//   ....[16]....
        /*0214*/ 	.word	0x00000a90
        /*0218*/ 	.word	0x000000ff
        /*021c*/ 	.word	0x00000080
        /*0220*/ 	.short	0x0100
        /*0222*/ 	.byte	0x06
	.zero		1


	//   ....[17]....
        /*0224*/ 	.word	0x00000aa0
        /*0228*/ 	.word	0x000000ff
        /*022c*/ 	.word	0x00000090
        /*0230*/ 	.short	0x0100
        /*0232*/ 	.byte	0x06
	.zero		1


	//   ....[18]....
        /*0234*/ 	.word	0x00000ab0
        /*0238*/ 	.word	0x000000ff
        /*023c*/ 	.word	0x00000088
        /*0240*/ 	.short	0x0100
        /*0242*/ 	.byte	0x06
	.zero		1


	//   ....[19]....
        /*0244*/ 	.word	0x00000ac0
        /*0248*/ 	.word	0x000000ff
        /*024c*/ 	.word	0x00000098
        /*0250*/ 	.short	0x0100
        /*0252*/ 	.byte	0x06
	.zero		1


	//   ....[20]....
        /*0254*/ 	.word	0x00000bf0
        /*0258*/ 	.word	0x000000ff
        /*025c*/ 	.word	0x000000a0
        /*0260*/ 	.short	0x0100
        /*0262*/ 	.byte	0x04
	.zero		1


	//   ....[21]....
        /*0264*/ 	.word	0x00000c00
        /*0268*/ 	.word	0x000000ff
        /*026c*/ 	.word	0x000000c0
        /*0270*/ 	.short	0x0100
        /*0272*/ 	.byte	0x04
	.zero		1


	//   ....[22]....
        /*0274*/ 	.word	0x00000c10
        /*0278*/ 	.word	0x000000ff
        /*027c*/ 	.word	0x000000a8
        /*0280*/ 	.short	0x0100
        /*0282*/ 	.byte	0x04
	.zero		1


	//   ....[23]....
        /*0284*/ 	.word	0x00000c20
        /*0288*/ 	.word	0x000000ff
        /*028c*/ 	.word	0x000000c8
        /*0290*/ 	.short	0x0100
        /*0292*/ 	.byte	0x04
	.zero		1


	//   ....[24]....
        /*0294*/ 	.word	0x00000c30
        /*0298*/ 	.word	0x000000ff
        /*029c*/ 	.word	0x000000b0
        /*02a0*/ 	.short	0x0100
        /*02a2*/ 	.byte	0x04
	.zero		1


	//   ....[25]....
        /*02a4*/ 	.word	0x00000c40
        /*02a8*/ 	.word	0x000000ff
        /*02ac*/ 	.word	0x000000d0
        /*02b0*/ 	.short	0x0100
        /*02b2*/ 	.byte	0x04
	.zero		1


	//   ....[26]....
        /*02b4*/ 	.word	0x00000c50
        /*02b8*/ 	.word	0x000000ff
        /*02bc*/ 	.word	0x000000b8
        /*02c0*/ 	.short	0x0100
        /*02c2*/ 	.byte	0x04
	.zero		1


	//   ....[27]....
        /*02c4*/ 	.word	0x00000c60
        /*02c8*/ 	.word	0x000000ff
        /*02cc*/ 	.word	0x000000d8
        /*02d0*/ 	.short	0x0100
        /*02d2*/ 	.byte	0x04
	.zero		1


	//   ....[28]....
        /*02d4*/ 	.word	0x00000d60
        /*02d8*/ 	.word	0x000000ff
        /*02dc*/ 	.word	0x000000e0
        /*02e0*/ 	.short	0x0100
        /*02e2*/ 	.byte	0x04
	.zero		1


	//   ....[29]....
        /*02e4*/ 	.word	0x00000d70
        /*02e8*/ 	.word	0x000000ff
        /*02ec*/ 	.word	0x000000f0
        /*02f0*/ 	.short	0x0100
        /*02f2*/ 	.byte	0x04
	.zero		1


	//   ....[30]....
        /*02f4*/ 	.word	0x00000d80
        /*02f8*/ 	.word	0x000000ff
        /*02fc*/ 	.word	0x000000e8
        /*0300*/ 	.short	0x0100
        /*0302*/ 	.byte	0x04
	.zero		1


	//   ....[31]....
        /*0304*/ 	.word	0x00000d90
        /*0308*/ 	.word	0x000000ff
        /*030c*/ 	.word	0x000000f8
        /*0310*/ 	.short	0x0100
        /*0312*/ 	.byte	0x04
	.zero		1


	//   ....[32]....
        /*0314*/ 	.word	0x00000e90
        /*0318*/ 	.word	0x000000ff
        /*031c*/ 	.word	0x00000100
        /*0320*/ 	.short	0x0100
        /*0322*/ 	.byte	0x06
	.zero		1


	//   ....[33]....
        /*0324*/ 	.word	0x00001ac0
        /*0328*/ 	.word	0x00000000
        /*032c*/ 	.word	0x000000f0
        /*0330*/ 	.short	0x010a
        /*0332*/ 	.byte	0xff
	.zero		1


	//   ....[34]....
        /*0334*/ 	.word	0x00001ae0
        /*0338*/ 	.word	0x00000000
        /*033c*/ 	.word	0x000000e0
        /*0340*/ 	.short	0x0101
        /*0342*/ 	.byte	0xff
	.zero		1


	//   ....[35]....
        /*0344*/ 	.word	0x00001b90
        /*0348*/ 	.word	0x000000ff
        /*034c*/ 	.word	0x00000018
        /*0350*/ 	.short	0x010a
        /*0352*/ 	.byte	0x04
	.zero		1


	//   ....[36]....
        /*0354*/ 	.word	0x00001c60
        /*0358*/ 	.word	0x000000ff
        /*035c*/ 	.word	0x00000018
        /*0360*/ 	.short	0x010a
        /*0362*/ 	.byte	0x21
	.zero		1


	//   ....[37]....
        /*0364*/ 	.word	0x00001e10
        /*0368*/ 	.word	0x000000ff
        /*036c*/ 	.word	0x00000018
        /*0370*/ 	.short	0x010a
        /*0372*/ 	.byte	0x05
	.zero		1


	//   ....[38]....
        /*0374*/ 	.word	0x00001f30
        /*0378*/ 	.word	0x000000ff
        /*037c*/ 	.word	0x00000078
        /*0380*/ 	.short	0x0101
        /*0382*/ 	.byte	0x0d
	.zero		1


	//   ....[39]....
        /*0384*/ 	.word	0x00001f50
        /*0388*/ 	.word	0x000000ff
        /*038c*/ 	.word	0x00000018
        /*0390*/ 	.short	0x010a
        /*0392*/ 	.byte	0x04
	.zero		1


	//   ....[40]....
        /*0394*/ 	.word	0x00001fd0
        /*0398*/ 	.word	0x000000ff
        /*039c*/ 	.word	0x00000018
        /*03a0*/ 	.short	0x010a
        /*03a2*/ 	.byte	0x11
	.zero		1


	//   ....[41]....
        /*03a4*/ 	.word	0x00002170
        /*03a8*/ 	.word	0x000000ff
        /*03ac*/ 	.word	0x00000018
        /*03b0*/ 	.short	0x010a
        /*03b2*/ 	.byte	0x05
	.zero		1


	//   ....[42]....
        /*03b4*/ 	.word	0x000022b0
        /*03b8*/ 	.word	0x00000003
        /*03bc*/ 	.word	0x00000080
        /*03c0*/ 	.short	0x010a
        /*03c2*/ 	.byte	0xff
	.zero		1


	//   ....[43]....
        /*03c4*/ 	.word	0x00002400
        /*03c8*/ 	.word	0x00000000
        /*03cc*/ 	.word	0x00000000
        /*03d0*/ 	.short	0x0101
        /*03d2*/ 	.byte	0xff
	.zero		1


	//   ....[44]....
        /*03d4*/ 	.word	0x000029c0
        /*03d8*/ 	.word	0x000000ff
        /*03dc*/ 	.word	0x00000000
        /*03e0*/ 	.short	0x010a
        /*03e2*/ 	.byte	0x04
	.zero		1


	//   ....[45]....
        /*03e4*/ 	.word	0x00002a50
        /*03e8*/ 	.word	0x000000ff
        /*03ec*/ 	.word	0x00000000
        /*03f0*/ 	.short	0x010a
        /*03f2*/ 	.byte	0x05
	.zero		1


	//   ....[46]....
        /*03f4*/ 	.word	0x00002af0
        /*03f8*/ 	.word	0x00000000
        /*03fc*/ 	.word	0x00000000
        /*0400*/ 	.short	0x010a
        /*0402*/ 	.byte	0xff
	.zero		1


	//   ....[47]....
        /*0404*/ 	.word	0x00002c30
        /*0408*/ 	.word	0x00000000
        /*040c*/ 	.word	0x000000e0
        /*0410*/ 	.short	0x010a
        /*0412*/ 	.byte	0xff
	.zero		1


	//   ....[48]....
        /*0414*/ 	.word	0x00002ca0
        /*0418*/ 	.word	0x00000004
        /*041c*/ 	.word	0x00000000
        /*0420*/ 	.short	0x0101
        /*0422*/ 	.byte	0xff
	.zero		1


	//   ....[49]....
        /*0424*/ 	.word	0x00002cc0
        /*0428*/ 	.word	0x000000ff
        /*042c*/ 	.word	0x00000090
        /*0430*/ 	.short	0x010a
        /*0432*/ 	.byte	0x04
	.zero		1


	//   ....[50]....
        /*0434*/ 	.word	0x00002de0
        /*0438*/ 	.word	0x00000000
        /*043c*/ 	.word	0x00000080
        /*0440*/ 	.short	0x010a
        /*0442*/ 	.byte	0xff
	.zero		1


	//   ....[51]....
        /*0444*/ 	.word	0x00002ee0
        /*0448*/ 	.word	0x00000000
        /*044c*/ 	.word	0x00000000
        /*0450*/ 	.short	0x0101
        /*0452*/ 	.byte	0xff
	.zero		1


	//   ....[52]....
        /*0454*/ 	.word	0x00002f70
        /*0458*/ 	.word	0x000000ff
        /*045c*/ 	.word	0x00000090
        /*0460*/ 	.short	0x0106
        /*0462*/ 	.byte	0x04
	.zero		1


	//   ....[53]....
        /*0464*/ 	.word	0x00002f90
        /*0468*/ 	.word	0x000000ff
        /*046c*/ 	.word	0x00000090
        /*0470*/ 	.short	0x010a
        /*0472*/ 	.byte	0x04
	.zero		1


	//   ....[54]....
        /*0474*/ 	.word	0x00003020
        /*0478*/ 	.word	0x000000ff
        /*047c*/ 	.word	0x00000090
        /*0480*/ 	.short	0x0106
        /*0482*/ 	.byte	0x07
	.zero		1


	//   ....[55]....
        /*0484*/ 	.word	0x00003060
        /*0488*/ 	.word	0x00000000
        /*048c*/ 	.word	0x00000090
        /*0490*/ 	.short	0x010a
        /*0492*/ 	.byte	0xff
	.zero		1


	//   ....[56]....
        /*0494*/ 	.word	0x000032b0
        /*0498*/ 	.word	0x000000ff
        /*049c*/ 	.word	0x00000008
        /*04a0*/ 	.short	0x010a
        /*04a2*/ 	.byte	0x05
	.zero		1


	//   ....[57]....
        /*04a4*/ 	.word	0x000032d0
        /*04a8*/ 	.word	0x000000ff
        /*04ac*/ 	.word	0x00000008
        /*04b0*/ 	.short	0x010a
        /*04b2*/ 	.byte	0x05
	.zero		1


	//   ....[58]....
        /*04b4*/ 	.word	0x00003460
        /*04b8*/ 	.word	0x000000ff
        /*04bc*/ 	.word	0x00000008
        /*04c0*/ 	.short	0x010a
        /*04c2*/ 	.byte	0x05
	.zero		1


	//   ....[59]....
        /*04c4*/ 	.word	0x00003480
        /*04c8*/ 	.word	0x000000ff
        /*04cc*/ 	.word	0x00000008
        /*04d0*/ 	.short	0x010a
        /*04d2*/ 	.byte	0x05
	.zero		1


	//   ....[60]....
        /*04d4*/ 	.word	0x00003540
        /*04d8*/ 	.word	0x000000ff
        /*04dc*/ 	.word	0x00000000
        /*04e0*/ 	.short	0x0101
        /*04e2*/ 	.byte	0x04
	.zero		1


	//   ....[61]....
        /*04e4*/ 	.word	0x00003840
        /*04e8*/ 	.word	0x00000000
        /*04ec*/ 	.word	0x00000080
        /*04f0*/ 	.short	0x010a
        /*04f2*/ 	.byte	0xff
	.zero		1


	//   ....[62]....
        /*04f4*/ 	.word	0x00003900
        /*04f8*/ 	.word	0x00000000
        /*04fc*/ 	.word	0x00000000
        /*0500*/ 	.short	0x0101
        /*0502*/ 	.byte	0xff
	.zero		1


	//   ....[63]....
        /*0504*/ 	.word	0x000039c0
        /*0508*/ 	.word	0x000000ff
        /*050c*/ 	.word	0x00000000
        /*0510*/ 	.short	0x010a
        /*0512*/ 	.byte	0x04
	.zero		1


	//   ....[64]....
        /*0514*/ 	.word	0x000039d0
        /*0518*/ 	.word	0x000000ff
        /*051c*/ 	.word	0x000000c0
        /*0520*/ 	.short	0x010a
        /*0522*/ 	.byte	0x17
	.zero		1


	//   ....[65]....
        /*0524*/ 	.word	0x00003a80
        /*0528*/ 	.word	0x000000ff
        /*052c*/ 	.word	0x00000000
        /*0530*/ 	.short	0x010a
        /*0532*/ 	.byte	0x05
	.zero		1


	//   ....[66]....
        /*0534*/ 	.word	0x00003bc0
        /*0538*/ 	.word	0x000000ff
        /*053c*/ 	.word	0x00000000
        /*0540*/ 	.short	0x010a
        /*0542*/ 	.byte	0x04
	.zero		1


	//   ....[67]....
        /*0544*/ 	.word	0x00003e10
        /*0548*/ 	.word	0x000000ff
        /*054c*/ 	.word	0x00000000
        /*0550*/ 	.short	0x010a
        /*0552*/ 	.byte	0x04
	.zero		1


	//   ....[68]....
        /*0554*/ 	.word	0x00003ea0
        /*0558*/ 	.word	0x000000ff
        /*055c*/ 	.word	0x00000000
        /*0560*/ 	.short	0x010a
        /*0562*/ 	.byte	0x05
	.zero		1


	//   ....[69]....
        /*0564*/ 	.word	0x00003f30
        /*0568*/ 	.word	0x000000ff
        /*056c*/ 	.word	0x00000000
        /*0570*/ 	.short	0x010a
        /*0572*/ 	.byte	0x05
	.zero		1


	//   ....[70]....
        /*0574*/ 	.word	0x00003fd0
        /*0578*/ 	.word	0x00000000
        /*057c*/ 	.word	0x00000000
        /*0580*/ 	.short	0x010a
        /*0582*/ 	.byte	0xff
	.zero		1


	//   ....[71]....
        /*0584*/ 	.word	0x00004010
        /*0588*/ 	.word	0x00000000
        /*058c*/ 	.word	0x00000000
        /*0590*/ 	.short	0x010a
        /*0592*/ 	.byte	0xff
	.zero		1


	//   ....[72]....
        /*0594*/ 	.word	0x00004080
        /*0598*/ 	.word	0x000000ff
        /*059c*/ 	.word	0x00000000
        /*05a0*/ 	.short	0x0101
        /*05a2*/ 	.byte	0x04
	.zero		1


	//   ....[73]....
        /*05a4*/ 	.word	0x000040c0
        /*05a8*/ 	.word	0x000000ff
        /*05ac*/ 	.word	0x00000100
        /*05b0*/ 	.short	0x010a
        /*05b2*/ 	.byte	0x11
	.zero		1


	//   ....[74]....
        /*05b4*/ 	.word	0x00004110
        /*05b8*/ 	.word	0x000000ff
        /*05bc*/ 	.word	0x00000000
        /*05c0*/ 	.short	0x0101
        /*05c2*/ 	.byte	0x04
	.zero		1


	//   ....[75]....
        /*05c4*/ 	.word	0x000045f0
        /*05c8*/ 	.word	0x0000000c
        /*05cc*/ 	.word	0x00000080
        /*05d0*/ 	.short	0x010a
        /*05d2*/ 	.byte	0xff
	.zero		1


	//   ....[76]....
        /*05d4*/ 	.word	0x00004760
        /*05d8*/ 	.word	0x00000000
        /*05dc*/ 	.word	0x00000000
        /*05e0*/ 	.short	0x0101
        /*05e2*/ 	.byte	0xff
	.zero		1


	//   ....[77]....
        /*05e4*/ 	.word	0x00004bf0
        /*05e8*/ 	.word	0x000000ff
        /*05ec*/ 	.word	0x00000078
        /*05f0*/ 	.short	0x010a
        /*05f2*/ 	.byte	0x15
	.zero		1


	//   ....[78]....
        /*05f4*/ 	.word	0x00004d70
        /*05f8*/ 	.word	0x000000ff
        /*05fc*/ 	.word	0x00000050
        /*0600*/ 	.short	0x010a
        /*0602*/ 	.byte	0x15
	.zero		1


	//   ....[79]....
        /*0604*/ 	.word	0x00004ee0
        /*0608*/ 	.word	0x000000ff
        /*060c*/ 	.word	0x00000030
        /*0610*/ 	.short	0x010b
        /*0612*/ 	.byte	0x15
	.zero		1


	//   ....[80]....
        /*0614*/ 	.word	0x00004ef0
        /*0618*/ 	.word	0x000000ff
        /*061c*/ 	.word	0x00000000
        /*0620*/ 	.short	0x0101
        /*0622*/ 	.byte	0x28
	.zero		1


	//   ....[81]....
        /*0624*/ 	.word	0x00004f00
        /*0628*/ 	.word	0x000000ff
        /*062c*/ 	.word	0x00000058
        /*0630*/ 	.short	0x010a
        /*0632*/ 	.byte	0x15
	.zero		1


	//   ....[82]....
        /*0634*/ 	.word	0x00005050
        /*0638*/ 	.word	0x000000ff
        /*063c*/ 	.word	0x00000038
        /*0640*/ 	.short	0x010b
        /*0642*/ 	.byte	0x15
	.zero		1


	//   ....[83]....
        /*0644*/ 	.word	0x00005060
        /*0648*/ 	.word	0x000000ff
        /*064c*/ 	.word	0x00000000
        /*0650*/ 	.short	0x0101
        /*0652*/ 	.byte	0x27
	.zero		1


	//   ....[84]....
        /*0654*/ 	.word	0x00005070
        /*0658*/ 	.word	0x000000ff
        /*065c*/ 	.word	0x00000060
        /*0660*/ 	.short	0x010a
        /*0662*/ 	.byte	0x15
	.zero		1


	//   ....[85]....
        /*0664*/ 	.word	0x000051b0
        /*0668*/ 	.word	0x000000ff
        /*066c*/ 	.word	0x00000040
        /*0670*/ 	.short	0x010b
        /*0672*/ 	.byte	0x15
	.zero		1


	//   ....[86]....
        /*0674*/ 	.word	0x000051c0
        /*0678*/ 	.word	0x000000ff
        /*067c*/ 	.word	0x00000000
        /*0680*/ 	.short	0x0101
        /*0682*/ 	.byte	0x26
	.zero		1


	//   ....[87]....
        /*0684*/ 	.word	0x000051d0
        /*0688*/ 	.word	0x000000ff
        /*068c*/ 	.word	0x00000068
        /*0690*/ 	.short	0x010a
        /*0692*/ 	.byte	0x15
	.zero		1


	//   ....[88]....
        /*0694*/ 	.word	0x000053d0
        /*0698*/ 	.word	0x000000ff
        /*069c*/ 	.word	0x00000048
        /*06a0*/ 	.short	0x010b
        /*06a2*/ 	.byte	0x15
	.zero		1


	//   ....[89]....
        /*06a4*/ 	.word	0x000053e0
        /*06a8*/ 	.word	0x000000ff
        /*06ac*/ 	.word	0x00000000
        /*06b0*/ 	.short	0x0101
        /*06b2*/ 	.byte	0x25
	.zero		1


	//   ....[90]....
        /*06b4*/ 	.word	0x00005410
        /*06b8*/ 	.word	0x000000ff
        /*06bc*/ 	.word	0x00000050
        /*06c0*/ 	.short	0x010a
        /*06c2*/ 	.byte	0x15
	.zero		1


	//   ....[91]....
        /*06c4*/ 	.word	0x00005430
        /*06c8*/ 	.word	0x000000ff
        /*06cc*/ 	.word	0x00000058
        /*06d0*/ 	.short	0x010a
        /*06d2*/ 	.byte	0x15
	.zero		1


	//   ....[92]....
        /*06d4*/ 	.word	0x00005450
        /*06d8*/ 	.word	0x000000ff
        /*06dc*/ 	.word	0x00000060
        /*06e0*/ 	.short	0x010a
        /*06e2*/ 	.byte	0x15
	.zero		1


	//   ....[93]....
        /*06e4*/ 	.word	0x00005490
        /*06e8*/ 	.word	0x00000000
        /*06ec*/ 	.word	0x00000068
        /*06f0*/ 	.short	0x010a
        /*06f2*/ 	.byte	0xff
	.zero		1


	//   ....[94]....
        /*06f4*/ 	.word	0x000057a0
        /*06f8*/ 	.word	0x00000003
        /*06fc*/ 	.word	0x00000080
        /*0700*/ 	.short	0x010a
        /*0702*/ 	.byte	0xff
	.zero		1


	//   ....[95]....
        /*0704*/ 	.word	0x00005920
        /*0708*/ 	.word	0x00000000
        /*070c*/ 	.word	0x00000000
        /*0710*/ 	.short	0x0101
        /*0712*/ 	.byte	0xff
	.zero		1


	//   ....[96]....
        /*0714*/ 	.word	0x00006460
        /*0718*/ 	.word	0x000000ff
        /*071c*/ 	.word	0x00000030
        /*0720*/ 	.short	0x010a
        /*0722*/ 	.byte	0x2c
	.zero		1


	//   ....[97]....
        /*0724*/ 	.word	0x000064a0
        /*0728*/ 	.word	0x00000062
        /*072c*/ 	.word	0x000000a0
        /*0730*/ 	.short	0x010a
        /*0732*/ 	.byte	0xff
	.zero		1


	//   ....[98]....
        /*0734*/ 	.word	0x00006590
        /*0738*/ 	.word	0x000000ff
        /*073c*/ 	.word	0x00000030
        /*0740*/ 	.short	0x010a
        /*0742*/ 	.byte	0x2c
	.zero		1


	//   ....[99]....
        /*0744*/ 	.word	0x00006680
        /*0748*/ 	.word	0x00000062
        /*074c*/ 	.word	0x000000a0
        /*0750*/ 	.short	0x010a
        /*0752*/ 	.byte	0xff
	.zero		1


	//   ....[100]....
        /*0754*/ 	.word	0x00007150
        /*0758*/ 	.word	0x00000000
        /*075c*/ 	.word	0x00000000
        /*0760*/ 	.short	0x0101
        /*0762*/ 	.byte	0xff
	.zero		1


	//   ....[101]....
        /*0764*/ 	.word	0x00007160
        /*0768*/ 	.word	0x00000003
        /*076c*/ 	.word	0x00000030
        /*0770*/ 	.short	0x010a
        /*0772*/ 	.byte	0xff
	.zero		1


	//   ....[102]....
        /*0774*/ 	.word	0x00007240
        /*0778*/ 	.word	0x00000003
        /*077c*/ 	.word	0x00000030
        /*0780*/ 	.short	0x010a
        /*0782*/ 	.byte	0xff
	.zero		1


	//   ....[103]....
        /*0784*/ 	.word	0x00007db0
        /*0788*/ 	.word	0x00000068
        /*078c*/ 	.word	0x00000000
        /*0790*/ 	.short	0x0101
        /*0792*/ 	.byte	0xff
	.zero		1


	//   ....[104]....
        /*0794*/ 	.word	0x00007dd0
        /*0798*/ 	.word	0x0000003e
        /*079c*/ 	.word	0x00000030
        /*07a0*/ 	.short	0x010a
        /*07a2*/ 	.byte	0xff
	.zero		1


	//   ....[105]....
        /*07a4*/ 	.word	0x00007ea0
        /*07a8*/ 	.word	0x0000003e
        /*07ac*/ 	.word	0x00000030
        /*07b0*/ 	.short	0x010a
        /*07b2*/ 	.byte	0xff
	.zero		1


	//   ....[106]....
        /*07b4*/ 	.word	0x00008a00
        /*07b8*/ 	.word	0x0000003e
        /*07bc*/ 	.word	0x00000000
        /*07c0*/ 	.short	0x0101
        /*07c2*/ 	.byte	0xff
	.zero		1


	//   ....[107]....
        /*07c4*/ 	.word	0x00008a20
        /*07c8*/ 	.word	0x0000003d
        /*07cc*/ 	.word	0x00000030
        /*07d0*/ 	.short	0x010a
        /*07d2*/ 	.byte	0xff
	.zero		1


	//   ....[108]....
        /*07d4*/ 	.word	0x00008af0
        /*07d8*/ 	.word	0x0000003d
        /*07dc*/ 	.word	0x00000030
        /*07e0*/ 	.short	0x010a
        /*07e2*/ 	.byte	0xff
	.zero		1


	//   ....[109]....
        /*07e4*/ 	.word	0x00008dc0
        /*07e8*/ 	.word	0x00000062
        /*07ec*/ 	.word	0x00000000
        /*07f0*/ 	.short	0x0101
        /*07f2*/ 	.byte	0xff
	.zero		1


	//   ....[110]....
        /*07f4*/ 	.word	0x000096a0
        /*07f8*/ 	.word	0x00000002
        /*07fc*/ 	.word	0x00000000
        /*0800*/ 	.short	0x0101
        /*0802*/ 	.byte	0xff
	.zero		1


	//   ....[111]....
        /*0804*/ 	.word	0x00009950
        /*0808*/ 	.word	0x000000ff
        /*080c*/ 	.word	0x00000000
        /*0810*/ 	.short	0x0101
        /*0812*/ 	.byte	0x04
	.zero		1


	//   ....[112]....
        /*0814*/ 	.word	0x00009970
        /*0818*/ 	.word	0x00000000
        /*081c*/ 	.word	0x000000f0
        /*0820*/ 	.short	0x010a
        /*0822*/ 	.byte	0xff
	.zero		1


	//   ....[113]....
        /*0824*/ 	.word	0x000099d0
        /*0828*/ 	.word	0x00000000
        /*082c*/ 	.word	0x00000018
        /*0830*/ 	.short	0x010a
        /*0832*/ 	.byte	0xff
	.zero		1


	//   ....[114]....
        /*0834*/ 	.word	0x00009a30
        /*0838*/ 	.word	0x00000000
        /*083c*/ 	.word	0x00000018
        /*0840*/ 	.short	0x010a
        /*0842*/ 	.byte	0xff
	.zero		1


	//   ....[115]....
        /*0844*/ 	.word	0x00009a80
        /*0848*/ 	.word	0x00000003
        /*084c*/ 	.word	0x00000080
        /*0850*/ 	.short	0x010a
        /*0852*/ 	.byte	0xff
	.zero		1


	//   ....[116]....
        /*0854*/ 	.word	0x00009ae0
        /*0858*/ 	.word	0x00000000
        /*085c*/ 	.word	0x00000000
        /*0860*/ 	.short	0x010a
        /*0862*/ 	.byte	0xff
	.zero		1


	//   ....[117]....
        /*0864*/ 	.word	0x00009b40
        /*0868*/ 	.word	0x00000000
        /*086c*/ 	.word	0x00000000
        /*0870*/ 	.short	0x010a
        /*0872*/ 	.byte	0xff
	.zero		1


	//   ....[118]....
        /*0874*/ 	.word	0x00009b90
        /*0878*/ 	.word	0x00000000
        /*087c*/ 	.word	0x000000e0
        /*0880*/ 	.short	0x010a
        /*0882*/ 	.byte	0xff
	.zero		1


	//   ....[119]....
        /*0884*/ 	.word	0x00009bf0
        /*0888*/ 	.word	0x00000000
        /*088c*/ 	.word	0x00000090
        /*0890*/ 	.short	0x010a
        /*0892*/ 	.byte	0xff
	.zero		1


	//   ....[120]....
        /*0894*/ 	.word	0x00009c40
        /*0898*/ 	.word	0x00000000
        /*089c*/ 	.word	0x00000080
        /*08a0*/ 	.short	0x010a
        /*08a2*/ 	.byte	0xff
	.zero		1


	//   ....[121]....
        /*08a4*/ 	.word	0x00009ca0
        /*08a8*/ 	.word	0x00000000
        /*08ac*/ 	.word	0x00000090
        /*08b0*/ 	.short	0x010a
        /*08b2*/ 	.byte	0xff
	.zero		1


	//   ....[122]....
        /*08b4*/ 	.word	0x00009d00
        /*08b8*/ 	.word	0x00000005
        /*08bc*/ 	.word	0x00000008
        /*08c0*/ 	.short	0x010a
        /*08c2*/ 	.byte	0xff
	.zero		1


	//   ....[123]....
        /*08c4*/ 	.word	0x00009df0
        /*08c8*/ 	.word	0x00000003
        /*08cc*/ 	.word	0x00000008
        /*08d0*/ 	.short	0x010a
        /*08d2*/ 	.byte	0xff
	.zero		1


	//   ....[124]....
        /*08d4*/ 	.word	0x00009e40
        /*08d8*/ 	.word	0x00000000
        /*08dc*/ 	.word	0x00000080
        /*08e0*/ 	.short	0x010a
        /*08e2*/ 	.byte	0xff
	.zero		1


	//   ....[125]....
        /*08e4*/ 	.word	0x00009ea0
        /*08e8*/ 	.word	0x00000000
        /*08ec*/ 	.word	0x000000c0
        /*08f0*/ 	.short	0x010a
        /*08f2*/ 	.byte	0xff
	.zero		1


	//   ....[126]....
        /*08f4*/ 	.word	0x00009f00
        /*08f8*/ 	.word	0x00000000
        /*08fc*/ 	.word	0x00000000
        /*0900*/ 	.short	0x010a
        /*0902*/ 	.byte	0xff
	.zero		1


	//   ....[127]....
        /*0904*/ 	.word	0x00009f60
        /*0908*/ 	.word	0x00000000
        /*090c*/ 	.word	0x00000000
        /*0910*/ 	.short	0x010a
        /*0912*/ 	.byte	0xff
	.zero		1


	//   ....[128]....
        /*0914*/ 	.word	0x00009fc0
        /*0918*/ 	.word	0x00000000
        /*091c*/ 	.word	0x00000000
        /*0920*/ 	.short	0x010a
        /*0922*/ 	.byte	0xff
	.zero		1


	//   ....[129]....
        /*0924*/ 	.word	0x0000a020
        /*0928*/ 	.word	0x00000000
        /*092c*/ 	.word	0x00000000
        /*0930*/ 	.short	0x010a
        /*0932*/ 	.byte	0xff
	.zero		1


	//   ....[130]....
        /*0934*/ 	.word	0x0000a080
        /*0938*/ 	.word	0x00000000
        /*093c*/ 	.word	0x00000100
        /*0940*/ 	.short	0x010a
        /*0942*/ 	.byte	0xff
	.zero		1


	//   ....[131]....
        /*0944*/ 	.word	0x0000a0d0
        /*0948*/ 	.word	0x0000000c
        /*094c*/ 	.word	0x00000080
        /*0950*/ 	.short	0x010a
        /*0952*/ 	.byte	0xff
	.zero		1


	//   ....[132]....
        /*0954*/ 	.word	0x0000a130
        /*0958*/ 	.word	0x00000000
        /*095c*/ 	.word	0x00000078
        /*0960*/ 	.short	0x010a
        /*0962*/ 	.byte	0xff
	.zero		1


	//   ....[133]....
        /*0964*/ 	.word	0x0000a190
        /*0968*/ 	.word	0x00000000
        /*096c*/ 	.word	0x00000050
        /*0970*/ 	.short	0x010a
        /*0972*/ 	.byte	0xff
	.zero		1


	//   ....[134]....
        /*0974*/ 	.word	0x0000a1f0
        /*0978*/ 	.word	0x00000000
        /*097c*/ 	.word	0x00000058
        /*0980*/ 	.short	0x010a
        /*0982*/ 	.byte	0xff
	.zero		1


	//   ....[135]....
        /*0984*/ 	.word	0x0000a250
        /*0988*/ 	.word	0x00000000
        /*098c*/ 	.word	0x00000060
        /*0990*/ 	.short	0x010a
        /*0992*/ 	.byte	0xff
	.zero		1


	//   ....[136]....
        /*0994*/ 	.word	0x0000a2b0
        /*0998*/ 	.word	0x00000000
        /*099c*/ 	.word	0x00000068
        /*09a0*/ 	.short	0x010a
        /*09a2*/ 	.byte	0xff
	.zero		1


	//   ....[137]....
        /*09a4*/ 	.word	0x0000a310
        /*09a8*/ 	.word	0x00000000
        /*09ac*/ 	.word	0x00000050
        /*09b0*/ 	.short	0x010a
        /*09b2*/ 	.byte	0xff
	.zero		1


	//   ....[138]....
        /*09b4*/ 	.word	0x0000a370
        /*09b8*/ 	.word	0x00000000
        /*09bc*/ 	.word	0x00000058
        /*09c0*/ 	.short	0x010a
        /*09c2*/ 	.byte	0xff
	.zero		1


	//   ....[139]....
        /*09c4*/ 	.word	0x0000a3d0
        /*09c8*/ 	.word	0x00000000
        /*09cc*/ 	.word	0x00000060
        /*09d0*/ 	.short	0x010a
        /*09d2*/ 	.byte	0xff
	.zero		1


	//   ....[140]....
        /*09d4*/ 	.word	0x0000a420
        /*09d8*/ 	.word	0x00000003
        /*09dc*/ 	.word	0x00000080
        /*09e0*/ 	.short	0x010a
        /*09e2*/ 	.byte	0xff
	.zero		1


	//   ....[141]....
        /*09e4*/ 	.word	0x0000a480
        /*09e8*/ 	.word	0x00000000
        /*09ec*/ 	.word	0x00000030
        /*09f0*/ 	.short	0x010a
        /*09f2*/ 	.byte	0xff
	.zero		1


	//   ....[142]....
        /*09f4*/ 	.word	0x0000a4d0
        /*09f8*/ 	.word	0x00000062
        /*09fc*/ 	.word	0x000000a0
        /*0a00*/ 	.short	0x010a
        /*0a02*/ 	.byte	0xff
	.zero		1


	//   ....[143]....
        /*0a04*/ 	.word	0x0000a520
        /*0a08*/ 	.word	0x00000003
        /*0a0c*/ 	.word	0x00000030
        /*0a10*/ 	.short	0x010a
        /*0a12*/ 	.byte	0xff
	.zero		1


	//   ....[144]....
        /*0a14*/ 	.word	0x0000a570
        /*0a18*/ 	.word	0x0000003e
        /*0a1c*/ 	.word	0x00000030
        /*0a20*/ 	.short	0x010a
        /*0a22*/ 	.byte	0xff
	.zero		1


	//   ....[145]....
        /*0a24*/ 	.word	0x0000a5c0
        /*0a28*/ 	.word	0x0000003d
        /*0a2c*/ 	.word	0x00000030
        /*0a30*/ 	.short	0x010a
        /*0a32*/ 	.byte	0xff
	.zero		1


	//----- nvinfo : EIATTR_NUM_MBARRIERS
	.align		4
.L_47:
        /*0a34*/ 	.byte	0x03, 0x38
        /*0a36*/ 	.short	0x0021


	//----- nvinfo : EIATTR_EXIT_INSTR_OFFSETS
	.align		4
        /*0a38*/ 	.byte	0x04, 0x1c
        /*0a3a*/ 	.short	(.L_49 - .L_48)


	//   ....[0]....
.L_48:
        /*0a3c*/ 	.word	0x00002b20


	//   ....[1]....
        /*0a40*/ 	.word	0x00003030


	//   ....[2]....
        /*0a44*/ 	.word	0x00003090


	//   ....[3]....
        /*0a48*/ 	.word	0x00004340


	//   ....[4]....
        /*0a4c*/ 	.word	0x000054c0


	//   ....[5]....
        /*0a50*/ 	.word	0x00005500


	//   ....[6]....
        /*0a54*/ 	.word	0x00009830


	//   ....[7]....
        /*0a58*/ 	.word	0x000098b0


	//   ....[8]....
        /*0a5c*/ 	.word	0x000098e0


	//   ....[9]....
        /*0a60*/ 	.word	0x00009960


	//----- nvinfo : EIATTR_MAX_THREADS
	.align		4
.L_49:
        /*0a64*/ 	.byte	0x04, 0x05
        /*0a66*/ 	.short	(.L_51 - .L_50)
.L_50:
        /*0a68*/ 	.word	0x00000100
        /*0a6c*/ 	.word	0x00000001
        /*0a70*/ 	.word	0x00000001


	//----- nvinfo : EIATTR_CRS_STACK_SIZE
	.align		4
.L_51:
        /*0a74*/ 	.byte	0x04, 0x1e
        /*0a76*/ 	.short	(.L_53 - .L_52)
.L_52:
        /*0a78*/ 	.word	0x00000000


	//----- nvinfo : EIATTR_CBANK_PARAM_SIZE
	.align		4
.L_53:
        /*0a7c*/ 	.byte	0x03, 0x19
        /*0a7e*/ 	.short	0x0800


	//----- nvinfo : EIATTR_PARAM_CBANK
	.align		4
        /*0a80*/ 	.byte	0x04, 0x0a
        /*0a82*/ 	.short	(.L_55 - .L_54)
	.align		4
.L_54:
        /*0a84*/ 	.word	index@(.nv.constant0._ZN7cutlass13device_kernelINS_4gemm6kernel13GemmUniversalIN4cute5tupleIJiiiiEEENS1_10collective13CollectiveMmaINS1_35MainloopSm100TmaUmmaWarpSpecializedILi3ELi2ELi4ENS5_IJNS4_1CILi2EEESB_NSA_ILi1EEEEEEEENS5_IJNSA_ILi256EEENSA_ILi128EEENSA_ILi32EEEEEENS_6half_tENS5_IJlSC_lEEESJ_SK_NS4_8TiledMMAINS4_8MMA_AtomIJNS4_26SM100_MMA_F16BF16_2x1SM_SSISJ_SJ_fLi256ELi128ELNS4_4UMMA5MajorE0ELSP_0ELNSO_7ScaleInE0ELSQ_0EEEEEENS4_6LayoutINS5_IJSC_SC_SC_EEENS5_IJNSA_ILi0EEESV_SV_EEEEENS5_IJNS4_10UnderscoreESY_SY_EEEEENS4_28SM100_TMA_2SM_LOAD_MULTICASTENS4_14ComposedLayoutINS4_7SwizzleILi2ELi4ELi3EEENS4_18smem_ptr_flag_bitsILi16EEENST_INS5_IJNSA_ILi8EEESH_EEENS5_IJSH_SC_EEEEEEEvNS4_8identityENS4_18SM100_TMA_2SM_LOADES1B_vS1C_EENS_8epilogue10collective18CollectiveEpilogueINS1F_23Sm100TmaWarpSpecializedILi4ELi2ELi32ELb1ELb0EEEJNS5_IJSG_SG_SH_EEENS5_IJNST_ISG_SC_EENST_ISH_SC_EEEEESJ_SK_SJ_SK_NS1F_6fusion15FusionCallbacksIS1J_NS1O_17LinearCombinationISJ_fSJ_fLNS_15FloatRoundStyleE2EEES1K_S1N_JEEENS4_5SM1004TMEM4LOAD26SM100_TMEM_LOAD_32dp32b32xENS4_13SM90_TMA_LOADES1B_NS4_39AutoVectorizingCopyWithAssumedAlignmentILi128EEENS4_14SM90_TMA_STOREES1B_S20_S20_EEEvvEEEEvNT_6ParamsE)
        /*0a88*/ 	.short	0x0380
        /*0a8a*/ 	.short	0x0800


	//----- nvinfo : EIATTR_SW_WAR
	.align		4
.L_55:
        /*0a8c*/ 	.byte	0x04, 0x36
        /*0a8e*/ 	.short	(.L_57 - .L_56)
.L_56:
        /*0a90*/ 	.word	0x00000008
.L_57:


//--------------------- .nv.callgraph             --------------------------
	.section	.nv.callgraph,"",@"SHT_CUDA_CALLGRAPH"
	.align	4
	.sectionentsize	8
	.align		4
        /*0000*/ 	.word	0x00000000
	.align		4
        /*0004*/ 	.word	0xffffffff
	.align		4
        /*0008*/ 	.word	index@(_ZN7cutlass13device_kernelINS_4gemm6kernel13GemmUniversalIN4cute5tupleIJiiiiEEENS1_10collective13CollectiveMmaINS1_35MainloopSm100TmaUmmaWarpSpecializedILi3ELi2ELi4ENS5_IJNS4_1CILi2EEESB_NSA_ILi1EEEEEEEENS5_IJNSA_ILi256EEENSA_ILi128EEENSA_ILi32EEEEEENS_6half_tENS5_IJlSC_lEEESJ_SK_NS4_8TiledMMAINS4_8MMA_AtomIJNS4_26SM100_MMA_F16BF16_2x1SM_SSISJ_SJ_fLi256ELi128ELNS4_4UMMA5MajorE0ELSP_0ELNSO_7ScaleInE0ELSQ_0EEEEEENS4_6LayoutINS5_IJSC_SC_SC_EEENS5_IJNSA_ILi0EEESV_SV_EEEEENS5_IJNS4_10UnderscoreESY_SY_EEEEENS4_28SM100_TMA_2SM_LOAD_MULTICASTENS4_14ComposedLayoutINS4_7SwizzleILi2ELi4ELi3EEENS4_18smem_ptr_flag_bitsILi16EEENST_INS5_IJNSA_ILi8EEESH_EEENS5_IJSH_SC_EEEEEEEvNS4_8identityENS4_18SM100_TMA_2SM_LOADES1B_vS1C_EENS_8epilogue10collective18CollectiveEpilogueINS1F_23Sm100TmaWarpSpecializedILi4ELi2ELi32ELb1ELb0EEEJNS5_IJSG_SG_SH_EEENS5_IJNST_ISG_SC_EENST_ISH_SC_EEEEESJ_SK_SJ_SK_NS1F_6fusion15FusionCallbacksIS1J_NS1O_17LinearCombinationISJ_fSJ_fLNS_15FloatRoundStyleE2EEES1K_S1N_JEEENS4_5SM1004TMEM4LOAD26SM100_TMEM_LOAD_32dp32b32xENS4_13SM90_TMA_LOADES1B_NS4_39AutoVectorizingCopyWithAssumedAlignmentILi128EEENS4_14SM90_TMA_STOREES1B_S20_S20_EEEvvEEEEvNT_6ParamsE)
	.align		4
        /*000c*/ 	.word	index@(__assertfail)
	.align		4
        /*0010*/ 	.word	0x00000000
	.align		4
        /*0014*/ 	.word	0xfffffffe
	.align		4
        /*0018*/ 	.word	0x00000000
	.align		4
        /*001c*/ 	.word	0xfffffffd
	.align		4
        /*0020*/ 	.word	0x00000000
	.align		4
        /*0024*/ 	.word	0xfffffffc


//--------------------- .nv.constant4             --------------------------
	.section	.nv.constant4,"a",@progbits
	.align	8
	.align		8
.nv.constant4:
        /*0000*/ 	.dword	__assertfail
	.align		8
        /*0008*/ 	.dword	__unnamed_1
	.align		8
        /*0010*/ 	.dword	__unnamed_2
	.align		8
        /*0018*/ 	.dword	_ZN39_INTERNAL_0677b4cb_4_k_cu_4decbf90_66814cuda3std3__45__cpo5beginE
	.align		8
        /*0020*/ 	.dword	_ZN39_INTERNAL_0677b4cb_4_k_cu_4decbf90_66814cuda3std3__45__cpo3endE
	.align		8
        /*0028*/ 	.dword	_ZN39_INTERNAL_0677b4cb_4_k_cu_4decbf90_66814cuda3std3__45__cpo6cbeginE
	.align		8
        /*0030*/ 	.dword	_ZN39_INTERNAL_0677b4cb_4_k_cu_4decbf90_66814cuda3std3__45__cpo4cendE
	.align		8
        /*0038*/ 	.dword	_ZN39_INTERNAL_0677b4cb_4_k_cu_4decbf90_66814cuda3std3__441_GLOBAL__N__0677b4cb_4_k_cu_4decbf90_66816ignoreE
	.align		8
        /*0040*/ 	.dword	_ZN39_INTERNAL_0677b4cb_4_k_cu_4decbf90_66814cuda3std3__419piecewise_constructE
	.align		8
        /*0048*/ 	.dword	_ZN39_INTERNAL_0677b4cb_4_k_cu_4decbf90_66814cuda3std3__48in_placeE
	.align		8
        /*0050*/ 	.dword	_ZN39_INTERNAL_0677b4cb_4_k_cu_4decbf90_66814cuda3std6ranges3__45__cpo4swapE
	.align		8
        /*0058*/ 	.dword	_ZN39_INTERNAL_0677b4cb_4_k_cu_4decbf90_66814cuda3std6ranges3__45__cpo9iter_moveE
	.align		8
        /*0060*/ 	.dword	_ZN39_INTERNAL_0677b4cb_4_k_cu_4decbf90_66814cute7productE
	.align		8
        /*0068*/ 	.dword	_ZN39_INTERNAL_0677b4cb_4_k_cu_4decbf90_66814cute1_E
	.align		8
        /*0070*/ 	.dword	$str$25
	.align		8
        /*0078*/ 	.dword	$str$26
	.align		8
        /*0080*/ 	.dword	$str$27
	.align		8
        /*0088*/ 	.dword	$str$28


//--------------------- .text._ZN7cutlass13device_kernelINS_4gemm6kernel13GemmUniversalIN4cute5tupleIJiiiiEEENS1_10collective13CollectiveMmaINS1_35MainloopSm100TmaUmmaWarpSpecializedILi3ELi2ELi4ENS5_IJNS4_1CILi2EEESB_NSA_ILi1EEEEEEEENS5_IJNSA_ILi256EEENSA_ILi128EEENSA_ILi32EEEEEENS_6half_tENS5_IJlSC_lEEESJ_SK_NS4_8TiledMMAINS4_8MMA_AtomIJNS4_26SM100_MMA_F16BF16_2x1SM_SSISJ_SJ_fLi256ELi128ELNS4_4UMMA5MajorE0ELSP_0ELNSO_7ScaleInE0ELSQ_0EEEEEENS4_6LayoutINS5_IJSC_SC_SC_EEENS5_IJNSA_ILi0EEESV_SV_EEEEENS5_IJNS4_10UnderscoreESY_SY_EEEEENS4_28SM100_TMA_2SM_LOAD_MULTICASTENS4_14ComposedLayoutINS4_7SwizzleILi2ELi4ELi3EEENS4_18smem_ptr_flag_bitsILi16EEENST_INS5_IJNSA_ILi8EEESH_EEENS5_IJSH_SC_EEEEEEEvNS4_8identityENS4_18SM100_TMA_2SM_LOADES1B_vS1C_EENS_8epilogue10collective18CollectiveEpilogueINS1F_23Sm100TmaWarpSpecializedILi4ELi2ELi32ELb1ELb0EEEJNS5_IJSG_SG_SH_EEENS5_IJNST_ISG_SC_EENST_ISH_SC_EEEEESJ_SK_SJ_SK_NS1F_6fusion15FusionCallbacksIS1J_NS1O_17LinearCombinationISJ_fSJ_fLNS_15FloatRoundStyleE2EEES1K_S1N_JEEENS4_5SM1004TMEM4LOAD26SM100_TMEM_LOAD_32dp32b32xENS4_13SM90_TMA_LOADES1B_NS4_39AutoVectorizingCopyWithAssumedAlignmentILi128EEENS4_14SM90_TMA_STOREES1B_S20_S20_EEEvvEEEEvNT_6ParamsE --------------------------
	.section	.text._ZN7cutlass13device_kernelINS_4gemm6kernel13GemmUniversalIN4cute5tupleIJiiiiEEENS1_10collective13CollectiveMmaINS1_35MainloopSm100TmaUmmaWarpSpecializedILi3ELi2ELi4ENS5_IJNS4_1CILi2EEESB_NSA_ILi1EEEEEEEENS5_IJNSA_ILi256EEENSA_ILi128EEENSA_ILi32EEEEEENS_6half_tENS5_IJlSC_lEEESJ_SK_NS4_8TiledMMAINS4_8MMA_AtomIJNS4_26SM100_MMA_F16BF16_2x1SM_SSISJ_SJ_fLi256ELi128ELNS4_4UMMA5MajorE0ELSP_0ELNSO_7ScaleInE0ELSQ_0EEEEEENS4_6LayoutINS5_IJSC_SC_SC_EEENS5_IJNSA_ILi0EEESV_SV_EEEEENS5_IJNS4_10UnderscoreESY_SY_EEEEENS4_28SM100_TMA_2SM_LOAD_MULTICASTENS4_14ComposedLayoutINS4_7SwizzleILi2ELi4ELi3EEENS4_18smem_ptr_flag_bitsILi16EEENST_INS5_IJNSA_ILi8EEESH_EEENS5_IJSH_SC_EEEEEEEvNS4_8identityENS4_18SM100_TMA_2SM_LOADES1B_vS1C_EENS_8epilogue10collective18CollectiveEpilogueINS1F_23Sm100TmaWarpSpecializedILi4ELi2ELi32ELb1ELb0EEEJNS5_IJSG_SG_SH_EEENS5_IJNST_ISG_SC_EENST_ISH_SC_EEEEESJ_SK_SJ_SK_NS1F_6fusion15FusionCallbacksIS1J_NS1O_17LinearCombinationISJ_fSJ_fLNS_15FloatRoundStyleE2EEES1K_S1N_JEEENS4_5SM1004TMEM4LOAD26SM100_TMEM_LOAD_32dp32b32xENS4_13SM90_TMA_LOADES1B_NS4_39AutoVectorizingCopyWithAssumedAlignmentILi128EEENS4_14SM90_TMA_STOREES1B_S20_S20_EEEvvEEEEvNT_6ParamsE,"ax",@progbits
	.align	128
.text._ZN7cutlass13device_kernelINS_4gemm6kernel13GemmUniversalIN4cute5tupleIJiiiiEEENS1_10collective13CollectiveMmaINS1_35MainloopSm100TmaUmmaWarpSpecializedILi3ELi2ELi4ENS5_IJNS4_1CILi2EEESB_NSA_ILi1EEEEEEEENS5_IJNSA_ILi256EEENSA_ILi128EEENSA_ILi32EEEEEENS_6half_tENS5_IJlSC_lEEESJ_SK_NS4_8TiledMMAINS4_8MMA_AtomIJNS4_26SM100_MMA_F16BF16_2x1SM_SSISJ_SJ_fLi256ELi128ELNS4_4UMMA5MajorE0ELSP_0ELNSO_7ScaleInE0ELSQ_0EEEEEENS4_6LayoutINS5_IJSC_SC_SC_EEENS5_IJNSA_ILi0EEESV_SV_EEEEENS5_IJNS4_10UnderscoreESY_SY_EEEEENS4_28SM100_TMA_2SM_LOAD_MULTICASTENS4_14ComposedLayoutINS4_7SwizzleILi2ELi4ELi3EEENS4_18smem_ptr_flag_bitsILi16EEENST_INS5_IJNSA_ILi8EEESH_EEENS5_IJSH_SC_EEEEEEEvNS4_8identityENS4_18SM100_TMA_2SM_LOADES1B_vS1C_EENS_8epilogue10collective18CollectiveEpilogueINS1F_23Sm100TmaWarpSpecializedILi4ELi2ELi32ELb1ELb0EEEJNS5_IJSG_SG_SH_EEENS5_IJNST_ISG_SC_EENST_ISH_SC_EEEEESJ_SK_SJ_SK_NS1F_6fusion15FusionCallbacksIS1J_NS1O_17LinearCombinationISJ_fSJ_fLNS_15FloatRoundStyleE2EEES1K_S1N_JEEENS4_5SM1004TMEM4LOAD26SM100_TMEM_LOAD_32dp32b32xENS4_13SM90_TMA_LOADES1B_NS4_39AutoVectorizingCopyWithAssumedAlignmentILi128EEENS4_14SM90_TMA_STOREES1B_S20_S20_EEEvvEEEEvNT_6ParamsE:
        .type           _ZN7cutlass13device_kernelINS_4gemm6kernel13GemmUniversalIN4cute5tupleIJiiiiEEENS1_10collective13CollectiveMmaINS1_35MainloopSm100TmaUmmaWarpSpecializedILi3ELi2ELi4ENS5_IJNS4_1CILi2EEESB_NSA_ILi1EEEEEEEENS5_IJNSA_ILi256EEENSA_ILi128EEENSA_ILi32EEEEEENS_6half_tENS5_IJlSC_lEEESJ_SK_NS4_8TiledMMAINS4_8MMA_AtomIJNS4_26SM100_MMA_F16BF16_2x1SM_SSISJ_SJ_fLi256ELi128ELNS4_4UMMA5MajorE0ELSP_0ELNSO_7ScaleInE0ELSQ_0EEEEEENS4_6LayoutINS5_IJSC_SC_SC_EEENS5_IJNSA_ILi0EEESV_SV_EEEEENS5_IJNS4_10UnderscoreESY_SY_EEEEENS4_28SM100_TMA_2SM_LOAD_MULTICASTENS4_14ComposedLayoutINS4_7SwizzleILi2ELi4ELi3EEENS4_18smem_ptr_flag_bitsILi16EEENST_INS5_IJNSA_ILi8EEESH_EEENS5_IJSH_SC_EEEEEEEvNS4_8identityENS4_18SM100_TMA_2SM_LOADES1B_vS1C_EENS_8epilogue10collective18CollectiveEpilogueINS1F_23Sm100TmaWarpSpecializedILi4ELi2ELi32ELb1ELb0EEEJNS5_IJSG_SG_SH_EEENS5_IJNST_ISG_SC_EENST_ISH_SC_EEEEESJ_SK_SJ_SK_NS1F_6fusion15FusionCallbacksIS1J_NS1O_17LinearCombinationISJ_fSJ_fLNS_15FloatRoundStyleE2EEES1K_S1N_JEEENS4_5SM1004TMEM4LOAD26SM100_TMEM_LOAD_32dp32b32xENS4_13SM90_TMA_LOADES1B_NS4_39AutoVectorizingCopyWithAssumedAlignmentILi128EEENS4_14SM90_TMA_STOREES1B_S20_S20_EEEvvEEEEvNT_6ParamsE,@function
        .size           _ZN7cutlass13device_kernelINS_4gemm6kernel13GemmUniversalIN4cute5tupleIJiiiiEEENS1_10collective13CollectiveMmaINS1_35MainloopSm100TmaUmmaWarpSpecializedILi3ELi2ELi4ENS5_IJNS4_1CILi2EEESB_NSA_ILi1EEEEEEEENS5_IJNSA_ILi256EEENSA_ILi128EEENSA_ILi32EEEEEENS_6half_tENS5_IJlSC_lEEESJ_SK_NS4_8TiledMMAINS4_8MMA_AtomIJNS4_26SM100_MMA_F16BF16_2x1SM_SSISJ_SJ_fLi256ELi128ELNS4_4UMMA5MajorE0ELSP_0ELNSO_7ScaleInE0ELSQ_0EEEEEENS4_6LayoutINS5_IJSC_SC_SC_EEENS5_IJNSA_ILi0EEESV_SV_EEEEENS5_IJNS4_10UnderscoreESY_SY_EEEEENS4_28SM100_TMA_2SM_LOAD_MULTICASTENS4_14ComposedLayoutINS4_7SwizzleILi2ELi4ELi3EEENS4_18smem_ptr_flag_bitsILi16EEENST_INS5_IJNSA_ILi8EEESH_EEENS5_IJSH_SC_EEEEEEEvNS4_8identityENS4_18SM100_TMA_2SM_LOADES1B_vS1C_EENS_8epilogue10collective18CollectiveEpilogueINS1F_23Sm100TmaWarpSpecializedILi4ELi2ELi32ELb1ELb0EEEJNS5_IJSG_SG_SH_EEENS5_IJNST_ISG_SC_EENST_ISH_SC_EEEEESJ_SK_SJ_SK_NS1F_6fusion15FusionCallbacksIS1J_NS1O_17LinearCombinationISJ_fSJ_fLNS_15FloatRoundStyleE2EEES1K_S1N_JEEENS4_5SM1004TMEM4LOAD26SM100_TMEM_LOAD_32dp32b32xENS4_13SM90_TMA_LOADES1B_NS4_39AutoVectorizingCopyWithAssumedAlignmentILi128EEENS4_14SM90_TMA_STOREES1B_S20_S20_EEEvvEEEEvNT_6ParamsE,(.L_x_194 - _ZN7cutlass13device_kernelINS_4gemm6kernel13GemmUniversalIN4cute5tupleIJiiiiEEENS1_10collective13CollectiveMmaINS1_35MainloopSm100TmaUmmaWarpSpecializedILi3ELi2ELi4ENS5_IJNS4_1CILi2EEESB_NSA_ILi1EEEEEEEENS5_IJNSA_ILi256EEENSA_ILi128EEENSA_ILi32EEEEEENS_6half_tENS5_IJlSC_lEEESJ_SK_NS4_8TiledMMAINS4_8MMA_AtomIJNS4_26SM100_MMA_F16BF16_2x1SM_SSISJ_SJ_fLi256ELi128ELNS4_4UMMA5MajorE0ELSP_0ELNSO_7ScaleInE0ELSQ_0EEEEEENS4_6LayoutINS5_IJSC_SC_SC_EEENS5_IJNSA_ILi0EEESV_SV_EEEEENS5_IJNS4_10UnderscoreESY_SY_EEEEENS4_28SM100_TMA_2SM_LOAD_MULTICASTENS4_14ComposedLayoutINS4_7SwizzleILi2ELi4ELi3EEENS4_18smem_ptr_flag_bitsILi16EEENST_INS5_IJNSA_ILi8EEESH_EEENS5_IJSH_SC_EEEEEEEvNS4_8identityENS4_18SM100_TMA_2SM_LOADES1B_vS1C_EENS_8epilogue10collective18CollectiveEpilogueINS1F_23Sm100TmaWarpSpecializedILi4ELi2ELi32ELb1ELb0EEEJNS5_IJSG_SG_SH_EEENS5_IJNST_ISG_SC_EENST_ISH_SC_EEEEESJ_SK_SJ_SK_NS1F_6fusion15FusionCallbacksIS1J_NS1O_17LinearCombinationISJ_fSJ_fLNS_15FloatRoundStyleE2EEES1K_S1N_JEEENS4_5SM1004TMEM4LOAD26SM100_TMEM_LOAD_32dp32b32xENS4_13SM90_TMA_LOADES1B_NS4_39AutoVectorizingCopyWithAssumedAlignmentILi128EEENS4_14SM90_TMA_STOREES1B_S20_S20_EEEvvEEEEvNT_6ParamsE)
        .other          _ZN7cutlass13device_kernelINS_4gemm6kernel13GemmUniversalIN4cute5tupleIJiiiiEEENS1_10collective13CollectiveMmaINS1_35MainloopSm100TmaUmmaWarpSpecializedILi3ELi2ELi4ENS5_IJNS4_1CILi2EEESB_NSA_ILi1EEEEEEEENS5_IJNSA_ILi256EEENSA_ILi128EEENSA_ILi32EEEEEENS_6half_tENS5_IJlSC_lEEESJ_SK_NS4_8TiledMMAINS4_8MMA_AtomIJNS4_26SM100_MMA_F16BF16_2x1SM_SSISJ_SJ_fLi256ELi128ELNS4_4UMMA5MajorE0ELSP_0ELNSO_7ScaleInE0ELSQ_0EEEEEENS4_6LayoutINS5_IJSC_SC_SC_EEENS5_IJNSA_ILi0EEESV_SV_EEEEENS5_IJNS4_10UnderscoreESY_SY_EEEEENS4_28SM100_TMA_2SM_LOAD_MULTICASTENS4_14ComposedLayoutINS4_7SwizzleILi2ELi4ELi3EEENS4_18smem_ptr_flag_bitsILi16EEENST_INS5_IJNSA_ILi8EEESH_EEENS5_IJSH_SC_EEEEEEEvNS4_8identityENS4_18SM100_TMA_2SM_LOADES1B_vS1C_EENS_8epilogue10collective18CollectiveEpilogueINS1F_23Sm100TmaWarpSpecializedILi4ELi2ELi32ELb1ELb0EEEJNS5_IJSG_SG_SH_EEENS5_IJNST_ISG_SC_EENST_ISH_SC_EEEEESJ_SK_SJ_SK_NS1F_6fusion15FusionCallbacksIS1J_NS1O_17LinearCombinationISJ_fSJ_fLNS_15FloatRoundStyleE2EEES1K_S1N_JEEENS4_5SM1004TMEM4LOAD26SM100_TMEM_LOAD_32dp32b32xENS4_13SM90_TMA_LOADES1B_NS4_39AutoVectorizingCopyWithAssumedAlignmentILi128EEENS4_14SM90_TMA_STOREES1B_S20_S20_EEEvvEEEEvNT_6ParamsE,@"STO_CUDA_ENTRY STV_DEFAULT"
_ZN7cutlass13device_kernelINS_4gemm6kernel13GemmUniversalIN4cute5tupleIJiiiiEEENS1_10collective13CollectiveMmaINS1_35MainloopSm100TmaUmmaWarpSpecializedILi3ELi2ELi4ENS5_IJNS4_1CILi2EEESB_NSA_ILi1EEEEEEEENS5_IJNSA_ILi256EEENSA_ILi128EEENSA_ILi32EEEEEENS_6half_tENS5_IJlSC_lEEESJ_SK_NS4_8TiledMMAINS4_8MMA_AtomIJNS4_26SM100_MMA_F16BF16_2x1SM_SSISJ_SJ_fLi256ELi128ELNS4_4UMMA5MajorE0ELSP_0ELNSO_7ScaleInE0ELSQ_0EEEEEENS4_6LayoutINS5_IJSC_SC_SC_EEENS5_IJNSA_ILi0EEESV_SV_EEEEENS5_IJNS4_10UnderscoreESY_SY_EEEEENS4_28SM100_TMA_2SM_LOAD_MULTICASTENS4_14ComposedLayoutINS4_7SwizzleILi2ELi4ELi3EEENS4_18smem_ptr_flag_bitsILi16EEENST_INS5_IJNSA_ILi8EEESH_EEENS5_IJSH_SC_EEEEEEEvNS4_8identityENS4_18SM100_TMA_2SM_LOADES1B_vS1C_EENS_8epilogue10collective18CollectiveEpilogueINS1F_23Sm100TmaWarpSpecializedILi4ELi2ELi32ELb1ELb0EEEJNS5_IJSG_SG_SH_EEENS5_IJNST_ISG_SC_EENST_ISH_SC_EEEEESJ_SK_SJ_SK_NS1F_6fusion15FusionCallbacksIS1J_NS1O_17LinearCombinationISJ_fSJ_fLNS_15FloatRoundStyleE2EEES1K_S1N_JEEENS4_5SM1004TMEM4LOAD26SM100_TMEM_LOAD_32dp32b32xENS4_13SM90_TMA_LOADES1B_NS4_39AutoVectorizingCopyWithAssumedAlignmentILi128EEENS4_14SM90_TMA_STOREES1B_S20_S20_EEEvvEEEEvNT_6ParamsE:
[----:B------:R-:W1:Y:S01]  /*0000*/  LDC R1, c[0x0][0x37c] ;  /* 0x0000df00ff017b82 */ /* 0x000e620000000800 */
[----:B------:R-:W2:Y:S01]  /*0010*/  S2R R95, SR_TID.X ;  /* 0x00000000005f7919 */ /* 0x000ea20000002100 */
[----:B------:R-:W3:Y:S06]  /*0020*/  LDCU.64 UR8, c[0x0][0x890] ;  /* 0x00011200ff0877ac */ /* 0x000eec0008000a00 */
[----:B------:R-:W4:Y:S01]  /*0030*/  S2UR UR4, SR_CgaCtaId ;  /* 0x00000000000479c3 */ /* 0x000f220000008800 */
[----:B------:R-:W-:Y:S02]  /*0040*/  PRMT R80, RZ, 0x7610, R80 ;  /* 0x00007610ff507816 */ /* 0x000fe40000000050 */
[----:B------:R-:W-:Y:S01]  /*0050*/  ELECT P1, URZ, PT ;  /* 0x0000000000ff782f */ /* 0x000fe20003820000 */
[----:B---3--:R-:W-:-:S04]  /*0060*/  UISETP.NE.U32.AND UP0, UPT, UR8, URZ, UPT ;  /* 0x000000ff0800728c */ /* 0x008fc8000bf05070 */
[----:B------:R-:W-:Y:S02]  /*0070*/  UISETP.NE.AND.EX UP0, UPT, UR9, URZ, UPT, UP0 ;  /* 0x000000ff0900728c */ /* 0x000fe4000bf05300 */
[----:B----4-:R-:W-:Y:S02]  /*0080*/  ULOP3.LUT UR33, UR4, 0x1, URZ, 0xc0, !UPT ;  /* 0x0000000104217892 */ /* 0x010fe4000f8ec0ff */
[----:B------:R-:W-:Y:S01]  /*0090*/  ULOP3.LUT UR34, UR4, 0x1, URZ, 0x3c, !UPT ;  /* 0x0000000104227892 */ /* 0x000fe2000f8e3cff */
[----:B--2---:R-:W-:-:S05]  /*00a0*/  SHF.R.U32.HI R81, RZ, 0x5, R95 ;  /* 0x00000005ff517819 */ /* 0x004fca000001165f */
[----:B------:R-:W2:Y:S02]  /*00b0*/  SHFL.IDX PT, R0, R81, RZ, 0x1f ;  /* 0x00001fff51007589 */ /* 0x000ea400000e0000 */
[----:B--2---:R-:W-:Y:S01]  /*00c0*/  R2UR UR13, R0 ;  /* 0x00000000000d72ca */ /* 0x004fe200000e0000 */
[----:B-1----:R-:W-:-:S14]  /*00d0*/  BRA.U UP0, `(.L_x_0) ;  /* 0x0000000100307547 */ /* 0x002fdc000b800000 */
[----:B------:R-:W1:Y:S02]  /*00e0*/  LDCU.64 UR4, c[0x0][0x888] ;  /* 0x00011100ff0477ac */ /* 0x000e640008000a00 */
[----:B-1----:R-:W-:-:S04]  /*00f0*/  UISETP.NE.U32.AND UP0, UPT, UR4, URZ, UPT ;  /* 0x000000ff0400728c */ /* 0x002fc8000bf05070 */
[----:B------:R-:W-:-:S09]  /*0100*/  UISETP.NE.AND.EX UP0, UPT, UR5, URZ, UPT, UP0 ;  /* 0x000000ff0500728c */ /* 0x000fd2000bf05300 */
[----:B------:R-:W-:Y:S05]  /*0110*/  BRA.U !UP0, `(.L_x_1) ;  /* 0x0000000108147547 */ /* 0x000fea000b800000 */
[----:B------:R-:W1:Y:S01]  /*0120*/  LDC.64 R2, c[0x0][0x888] ;  /* 0x00022200ff027b82 */ /* 0x000e620000000a00 */
[----:B------:R-:W1:Y:S02]  /*0130*/  LDCU.64 UR4, c[0x0][0x358] ;  /* 0x00006b00ff0477ac */ /* 0x000e640008000a00 */
[----:B-1----:R1:W5:Y:S01]  /*0140*/  LDG.E R41, desc[UR4][R2.64] ;  /* 0x0000000402297981 */ /* 0x002362000c1e1900 */
[----:B------:R-:W-:Y:S01]  /*0150*/  HFMA2 R80, -RZ, RZ, 0, 5.9604644775390625e-08 ;  /* 0x00000001ff507431 */ /* 0x000fe200000001ff */
[----:B------:R-:W-:Y:S05]  /*0160*/  BRA `(.L_x_0) ;  /* 0x00000000000c7947 */ /* 0x000fea0003800000 */
.L_x_1:
[----:B------:R-:W1:Y:S01]  /*0170*/  LDCU UR4, c[0x0][0x880] ;  /* 0x00011000ff0477ac */ /* 0x000e620008000800 */
[----:B------:R-:W-:Y:S01]  /*0180*/  HFMA2 R80, -RZ, RZ, 0, 5.9604644775390625e-08 ;  /* 0x00000001ff507431 */ /* 0x000fe200000001ff */
[----:B-1----:R-:W-:-:S07]  /*0190*/  MOV R41, UR4 ;  /* 0x0000000400297c02 */ /* 0x002fce0008000f00 */
.L_x_0:
[----:B------:R-:W2:Y:S02]  /*01a0*/  LDCU.64 UR4, c[0x0][0x8b0] ;  /* 0x00011600ff0477ac */ /* 0x000ea40008000a00 */
[----:B--2---:R-:W-:-:S04]  /*01b0*/  UISETP.NE.U32.AND UP0, UPT, UR4, URZ, UPT ;  /* 0x000000ff0400728c */ /* 0x004fc8000bf05070 */
[----:B------:R-:W-:-:S09]  /*01c0*/  UISETP.NE.AND.EX UP0, UPT, UR5, URZ, UPT, UP0 ;  /* 0x000000ff0500728c */ /* 0x000fd2000bf05300 */
[----:B------:R-:W-:Y:S05]  /*01d0*/  BRA.U UP0, `(.L_x_2) ;  /* 0x0000000100287547 */ /* 0x000fea000b800000 */
[----:B------:R-:W2:Y:S02]  /*01e0*/  LDCU.64 UR4, c[0x0][0x8a8] ;  /* 0x00011500ff0477ac */ /* 0x000ea40008000a00 */
[----:B--2---:R-:W-:-:S04]  /*01f0*/  UISETP.NE.U32.AND UP0, UPT, UR4, URZ, UPT ;  /* 0x000000ff0400728c */ /* 0x004fc8000bf05070 */
[----:B------:R-:W-:-:S09]  /*0200*/  UISETP.NE.AND.EX UP0, UPT, UR5, URZ, UPT, UP0 ;  /* 0x000000ff0500728c */ /* 0x000fd2000bf05300 */
[----:B------:R-:W-:Y:S05]  /*0210*/  BRA.U !UP0, `(.L_x_3) ;  /* 0x0000000108107547 */ /* 0x000fea000b800000 */
[----:B------:R-:W2:Y:S01]  /*0220*/  LDC.64 R38, c[0x0][0x8a8] ;  /* 0x00022a00ff267b82 */ /* 0x000ea20000000a00 */
[----:B------:R-:W2:Y:S02]  /*0230*/  LDCU.64 UR4, c[0x0][0x358] ;  /* 0x00006b00ff0477ac */ /* 0x000ea40008000a00 */
[----:B--2---:R2:W5:Y:S01]  /*0240*/  LDG.E R38, desc[UR4][R38.64] ;  /* 0x0000000426267981 */ /* 0x004562000c1e1900 */
[----:B------:R-:W-:Y:S05]  /*0250*/  BRA `(.L_x_2) ;  /* 0x0000000000087947 */ /* 0x000fea0003800000 */
.L_x_3:
[----:B------:R-:W2:Y:S02]  /*0260*/  LDCU UR4, c[0x0][0x8a0] ;  /* 0x00011400ff0477ac */ /* 0x000ea40008000800 */
[----:B--2---:R-:W-:Y:S02]  /*0270*/  MOV R38, UR4 ;  /* 0x0000000400267c02 */ /* 0x004fe40008000f00 */
.L_x_2:
[----:B------:R-:W-:Y:S01]  /*0280*/  IMAD.U32 R0, RZ, RZ, UR13 ;  /* 0x0000000dff007e24 */ /* 0x000fe2000f8e00ff */
[----:B------:R-:W-:Y:S04]  /*0290*/  BSSY.RECONVERGENT B0, `(.L_x_4) ;  /* 0x000000c000007945 */ /* 0x000fe80003800200 */
[C---:B------:R-:W-:Y:S02]  /*02a0*/  ISETP.NE.OR P2, PT, R0.reuse, 0x1, !P1 ;  /* 0x000000010000780c */ /* 0x040fe40004f45670 */
[----:B------:R-:W-:-:S11]  /*02b0*/  ISETP.NE.OR P0, PT, R0, 0x3, !P1 ;  /* 0x000000030000780c */ /* 0x000fd60004f05670 */
[----:B------:R-:W-:Y:S05]  /*02c0*/  @P2 BRA `(.L_x_5) ;  /* 0x0000000000202947 */ /* 0x000fea0003800000 */
[----:B------:R-:W3:Y:S02]  /*02d0*/  LDCU.64 UR4, c[0x0][0x348] ;  /* 0x00006900ff0477ac */ /* 0x000ee40008000a00 */
[----:B---3--:R-:W-:Y:S02]  /*02e0*/  UIADD3 UR6, UP1, UPT, UR4, 0x80, URZ ;  /* 0x0000008004067890 */ /* 0x008fe4000ff3e0ff */
[----:B------:R-:W-:Y:S02]  /*02f0*/  UIADD3 UR4, UP0, UPT, UR4, 0x180, URZ ;  /* 0x0000018004047890 */ /* 0x000fe4000ff1e0ff */
[----:B------:R-:W-:Y:S02]  /*0300*/  UIADD3.X UR7, UPT, UPT, URZ, UR5, URZ, UP1, !UPT ;  /* 0x00000005ff077290 */ /* 0x000fe40008ffe4ff */
[----:B------:R-:W-:-:S07]  /*0310*/  UIADD3.X UR5, UPT, UPT, URZ, UR5, URZ, UP0, !UPT ;  /* 0x00000005ff057290 */ /* 0x000fce00087fe4ff */
[----:B------:R3:W-:Y:S02]  /*0320*/  UTMACCTL.PF [UR6] ;  /* 0x00000000060079b9 */ /* 0x0007e40008040000 */
[----:B------:R3:W-:Y:S02]  /*0330*/  UTMACCTL.PF [UR4] ;  /* 0x00000000040079b9 */ /* 0x0007e40008040000 */
[----:B---3--:R-:W-:Y:S01]  /*0340*/  NOP ;  /* 0x0000000000007918 */ /* 0x008fe20000000000 */
.L_x_5:
[----:B------:R-:W-:Y:S05]  /*0350*/  BSYNC.RECONVERGENT B0 ;  /* 0x0000000000007941 */ /* 0x000fea0003800200 */
.L_x_4:
[----:B------:R-:W-:Y:S04]  /*0360*/  BSSY.RECONVERGENT B0, `(.L_x_6) ;  /* 0x000000a000007945 */ /* 0x000fe80003800200 */
        /* <DEDUP_REMOVED lines=9> */
.L_x_7:
[----:B------:R-:W-:Y:S05]  /*0400*/  BSYNC.RECONVERGENT B0 ;  /* 0x0000000000007941 */ /* 0x000fea0003800200 */
.L_x_6:
[----:B------:R-:W3:Y:S01]  /*0410*/  LDCU.64 UR4, c[0x0][0x888] ;  /* 0x00011100ff0477ac */ /* 0x000ee20008000a00 */
[----:B------:R-:W-:Y:S02]  /*0420*/  UISETP.EQ.U32.AND UP1, UPT, UR8, URZ, UPT ;  /* 0x000000ff0800728c */ /* 0x000fe4000bf22070 */
[----:B------:R-:W-:Y:S02]  /*0430*/  UPLOP3.LUT UP3, UPT, UPT, UPT, UPT, 0x80, 0x8 ;  /* 0x000000000008789c */ /* 0x000fe40003f6f070 */
[----:B---3--:R-:W-:-:S04]  /*0440*/  UISETP.NE.U32.AND UP0, UPT, UR4, URZ, UPT ;  /* 0x000000ff0400728c */ /* 0x008fc8000bf05070 */
[----:B------:R-:W-:-:S04]  /*0450*/  UISETP.NE.AND.EX UP0, UPT, UR5, URZ, UPT, UP0 ;  /* 0x000000ff0500728c */ /* 0x000fc8000bf05300 */
[----:B------:R-:W-:-:S04]  /*0460*/  UISETP.EQ.OR.EX UP2, UPT, UR9, URZ, !UP0, UP1 ;  /* 0x000000ff0900728c */ /* 0x000fc8000c742710 */
[----:B------:R-:W-:-:S06]  /*0470*/  UP2UR UR4, UPR, URZ, 0x4 ;  /* 0x00000004ff047883 */ /* 0x000fcc0008000000 */
[----:B------:R-:W-:Y:S01]  /*0480*/  MOV R84, UR4 ;  /* 0x0000000400547c02 */ /* 0x000fe20008000f00 */
[----:B------:R-:W-:Y:S06]  /*0490*/  BRA.U !UP2, `(.L_x_8) ;  /* 0x000000010a207547 */ /* 0x000fec000b800000 */
[----:B------:R-:W-:Y:S01]  /*04a0*/  UISETP.NE.U32.AND UP1, UPT, UR8, URZ, UPT ;  /* 0x000000ff0800728c */ /* 0x000fe2000bf25070 */
[----:B-----5:R-:W-:Y:S01]  /*04b0*/  FSETP.NEU.AND P0, PT, R41, RZ, PT ;  /* 0x000000ff2900720b */ /* 0x020fe20003f0d000 */
[----:B------:R-:W-:Y:S02]  /*04c0*/  USEL UR4, URZ, 0xffffffff, UP0 ;  /* 0xffffffffff047887 */ /* 0x000fe40008000000 */
[----:B------:R-:W-:-:S10]  /*04d0*/  UISETP.NE.AND.EX UP1, UPT, UR9, URZ, UPT, UP1 ;  /* 0x000000ff0900728c */ /* 0x000fd4000bf25310 */
[----:B------:R-:W-:Y:S01]  /*04e0*/  VOTEU.ANY UP0, P0 ;  /* 0x0000000000ff7886 */ /* 0x000fe20000000100 */
[----:B------:R-:W-:-:S04]  /*04f0*/  @!UP1 USEL UR4, URZ, 0xffffffff, UP0 ;  /* 0xffffffffff049887 */ /* 0x000fc80008000000 */
[----:B------:R-:W-:-:S04]  /*0500*/  ULOP3.LUT UR4, UR4, 0x1, URZ, 0xc0, !UPT ;  /* 0x0000000104047892 */ /* 0x000fc8000f8ec0ff */
[----:B------:R-:W-:-:S11]  /*0510*/  UISETP.NE.U32.AND UP3, UPT, UR4, 0x1, UPT ;  /* 0x000000010400788c */ /* 0x000fd6000bf65070 */
.L_x_8:
[----:B------:R-:W3:Y:S01]  /*0520*/  SHFL.IDX PT, R0, R81, RZ, 0x1f ;  /* 0x00001fff51007589 */ /* 0x000ee200000e0000 */
[----:B------:R-:W-:-:S04]  /*0530*/  UISETP.NE.AND UP0, UPT, UR13, 0x2, UPT ;  /* 0x000000020d00788c */ /* 0x000fc8000bf05270 */
[----:B------:R-:W-:Y:S02]  /*0540*/  UISETP.EQ.AND UP1, UPT, UR33, URZ, !UP0 ;  /* 0x000000ff2100728c */ /* 0x000fe4000c722270 */
[----:B------:R-:W-:-:S04]  /*0550*/  USEL UR48, URZ, 0x1, UP0 ;  /* 0x00000001ff307887 */ /* 0x000fc80008000000 */
[----:B------:R-:W-:Y:S02]  /*0560*/  PLOP3.LUT P3, PT, P1, PT, UP1, 0x80, 0x8 ;  /* 0x000000000008781c */ /* 0x000fe40000f6f018 */
[----:B---3--:R-:W-:-:S13]  /*0570*/  ISETP.NE.AND P0, PT, R0, RZ, PT ;  /* 0x000000ff0000720c */ /* 0x008fda0003f05270 */
[----:B------:R-:W-:Y:S05]  /*0580*/  @P0 BRA `(.L_x_9) ;  /* 0x0000000000500947 */ /* 0x000fea0003800000 */
[----:B------:R-:W3:Y:S01]  /*0590*/  S2UR UR5, SR_CgaCtaId ;  /* 0x00000000000579c3 */ /* 0x000ee20000008800 */
[----:B------:R-:W-:Y:S01]  /*05a0*/  UMOV UR4, 0x400 ;  /* 0x0000040000047882 */ /* 0x000fe20000000000 */
[----:B------:R-:W-:Y:S01]  /*05b0*/  UMOV UR8, 0x1 ;  /* 0x0000000100087882 */ /* 0x000fe20000000000 */
[----:B------:R-:W-:Y:S01]  /*05c0*/  UMOV UR6, 0x2 ;  /* 0x0000000200067882 */ /* 0x000fe20000000000 */
[----:B------:R-:W-:-:S04]  /*05d0*/  UIADD3 UR8, UPT, UPT, -UR8, 0x100000, URZ ;  /* 0x0010000008087890 */ /* 0x000fc8000fffe1ff */
[----:B------:R-:W-:Y:S02]  /*05e0*/  USHF.L.U32 UR9, UR8, 0xb, URZ ;  /* 0x0000000b08097899 */ /* 0x000fe400080006ff */
[----:B------:R-:W-:Y:S02]  /*05f0*/  USHF.L.U32 UR8, UR8, 0x1, URZ ;  /* 0x0000000108087899 */ /* 0x000fe400080006ff */
[----:B------:R-:W-:-:S04]  /*0600*/  UIADD3 UR6, UPT, UPT, -UR6, 0x100000, URZ ;  /* 0x0010000006067890 */ /* 0x000fc8000fffe1ff */
[----:B------:R-:W-:Y:S02]  /*0610*/  USHF.L.U32 UR7, UR6, 0xb, URZ ;  /* 0x0000000b06077899 */ /* 0x000fe400080006ff */
[----:B------:R-:W-:Y:S01]  /*0620*/  USHF.L.U32 UR6, UR6, 0x1, URZ ;  /* 0x0000000106067899 */ /* 0x000fe200080006ff */
[----:B------:R-:W-:Y:S01]  /*0630*/  ELECT P0, URZ, PT ;  /* 0x0000000000ff782f */ /* 0x000fe20003800000 */
[----:B---3--:R-:W-:Y:S01]  /*0640*/  ULEA UR4, UR5, UR4, 0x18 ;  /* 0x0000000405047291 */ /* 0x008fe2000f8ec0ff */
[----:B------:R-:W3:Y:S11]  /*0650*/  FENCE.VIEW.ASYNC.S ;  /* 0x00000000000073c6 */ /* 0x000ef60000000000 */
[----:B---3--:R3:W4:Y:S01]  /*0660*/  SYNCS.EXCH.64 URZ, [UR4], UR8 ;  /* 0x0000000804ff75b2 */ /* 0x0087220008000100 */
[----:B------:R3:W1:Y:S01]  /*0670*/  SYNCS.EXCH.64 URZ, [UR4+0x18], UR6 ;  /* 0x0000180604ff75b2 */ /* 0x0006620008000100 */
[----:B------:R3:W1:Y:S01]  /*0680*/  SYNCS.EXCH.64 URZ, [UR4+0x8], UR8 ;  /* 0x0000080804ff75b2 */ /* 0x0006620008000100 */
[----:B------:R3:W1:Y:S01]  /*0690*/  SYNCS.EXCH.64 URZ, [UR4+0x20], UR6 ;  /* 0x0000200604ff75b2 */ /* 0x0006620008000100 */
[----:B------:R3:W1:Y:S01]  /*06a0*/  SYNCS.EXCH.64 URZ, [UR4+0x10], UR8 ;  /* 0x0000100804ff75b2 */ /* 0x0006620008000100 */
[----:B------:R3:W1:Y:S01]  /*06b0*/  SYNCS.EXCH.64 URZ, [UR4+0x28], UR6 ;  /* 0x0000280604ff75b2 */ /* 0x0006620008000100 */
[----:B------:R-:W-:Y:S01]  /*06c0*/  NOP ;  /* 0x0000000000007918 */ /* 0x000fe20000000000 */
.L_x_9:
[----:B------:R-:W2:Y:S01]  /*06d0*/  SHFL.IDX PT, R0, R81, RZ, 0x1f ;  /* 0x00001fff51007589 */ /* 0x000ea200000e0000 */
[----:B------:R-:W-:Y:S01]  /*06e0*/  NOP ;  /* 0x0000000000007918 */ /* 0x000fe20000000000 */
[----:B--2---:R-:W-:-:S13]  /*06f0*/  ISETP.NE.AND P0, PT, R0, 0x1, PT ;  /* 0x000000010000780c */ /* 0x004fda0003f05270 */
[----:B------:R-:W-:Y:S05]  /*0700*/  @P0 BRA `(.L_x_10) ;  /* 0x0000000000580947 */ /* 0x000fea0003800000 */
[----:B------:R-:W2:Y:S01]  /*0710*/  S2UR UR5, SR_CgaCtaId ;  /* 0x00000000000579c3 */ /* 0x000ea20000008800 */
[----:B---3--:R-:W-:Y:S01]  /*0720*/  UMOV UR4, 0x400 ;  /* 0x0000040000047882 */ /* 0x008fe20000000000 */
        /* <DEDUP_REMOVED lines=9> */
[----:B--2---:R-:W-:Y:S01]  /*07c0*/  ULEA UR4, UR5, UR4, 0x18 ;  /* 0x0000000405047291 */ /* 0x004fe2000f8ec0ff */
[----:B------:R-:W2:Y:S11]  /*07d0*/  FENCE.VIEW.ASYNC.S ;  /* 0x00000000000073c6 */ /* 0x000eb60000000000 */
[----:B--2---:R2:W3:Y:S01]  /*07e0*/  SYNCS.EXCH.64 URZ, [UR4+0x30], UR8 ;  /* 0x0000300804ff75b2 */ /* 0x0044e20008000100 */
[----:B------:R2:W1:Y:S01]  /*07f0*/  SYNCS.EXCH.64 URZ, [UR4+0x50], UR6 ;  /* 0x0000500604ff75b2 */ /* 0x0004620008000100 */
[----:B------:R2:W1:Y:S01]  /*0800*/  SYNCS.EXCH.64 URZ, [UR4+0x38], UR8 ;  /* 0x0000380804ff75b2 */ /* 0x0004620008000100 */
[----:B------:R2:W1:Y:S01]  /*0810*/  SYNCS.EXCH.64 URZ, [UR4+0x58], UR6 ;  /* 0x0000580604ff75b2 */ /* 0x0004620008000100 */
[----:B------:R2:W1:Y:S01]  /*0820*/  SYNCS.EXCH.64 URZ, [UR4+0x40], UR8 ;  /* 0x0000400804ff75b2 */ /* 0x0004620008000100 */
[----:B------:R2:W1:Y:S01]  /*0830*/  SYNCS.EXCH.64 URZ, [UR4+0x60], UR6 ;  /* 0x0000600604ff75b2 */ /* 0x0004620008000100 */
[----:B------:R2:W1:Y:S01]  /*0840*/  SYNCS.EXCH.64 URZ, [UR4+0x48], UR8 ;  /* 0x0000480804ff75b2 */ /* 0x0004620008000100 */
[----:B------:R2:W1:Y:S01]  /*0850*/  SYNCS.EXCH.64 URZ, [UR4+0x68], UR6 ;  /* 0x0000680604ff75b2 */ /* 0x0004620008000100 */
[----:B------:R-:W-:Y:S01]  /*0860*/  NOP ;  /* 0x0000000000007918 */ /* 0x000fe20000000000 */
.L_x_10:
[----:B------:R-:W4:Y:S01]  /*0870*/  SHFL.IDX PT, R0, R81, RZ, 0x1f ;  /* 0x00001fff51007589 */ /* 0x000f2200000e0000 */
[----:B------:R-:W-:Y:S01]  /*0880*/  NOP ;  /* 0x0000000000007918 */ /* 0x000fe20000000000 */
[----:B----4-:R-:W-:-:S13]  /*0890*/  ISETP.NE.AND P0, PT, R0, 0x3, PT ;  /* 0x000000030000780c */ /* 0x010fda0003f05270 */
[----:B------:R-:W-:Y:S05]  /*08a0*/  @P0 BRA `(.L_x_11) ;  /* 0x0000000000300947 */ /* 0x000fea0003800000 */
[----:B--23--:R-:W2:Y:S01]  /*08b0*/  S2UR UR6, SR_CgaCtaId ;  /* 0x00000000000679c3 */ /* 0x00cea20000008800 */
[----:B------:R-:W-:Y:S01]  /*08c0*/  UMOV UR4, 0x400 ;  /* 0x0000040000047882 */ /* 0x000fe20000000000 */
[----:B------:R-:W-:Y:S01]  /*08d0*/  UMOV UR5, 0x20 ;  /* 0x0000002000057882 */ /* 0x000fe20000000000 */
[----:B------:R-:W-:Y:S01]  /*08e0*/  ELECT P0, URZ, PT ;  /* 0x0000000000ff782f */ /* 0x000fe20003800000 */
[----:B--2---:R-:W-:Y:S02]  /*08f0*/  ULEA UR6, UR6, UR4, 0x18 ;  /* 0x0000000406067291 */ /* 0x004fe4000f8ec0ff */
[----:B------:R-:W-:-:S04]  /*0900*/  UIADD3 UR4, UPT, UPT, -UR5, 0x100000, URZ ;  /* 0x0010000005047890 */ /* 0x000fc8000fffe1ff */
[----:B------:R-:W-:Y:S02]  /*0910*/  USHF.L.U32 UR5, UR4, 0xb, URZ ;  /* 0x0000000b04057899 */ /* 0x000fe400080006ff */
[----:B------:R-:W-:Y:S01]  /*0920*/  USHF.L.U32 UR4, UR4, 0x1, URZ ;  /* 0x0000000104047899 */ /* 0x000fe200080006ff */
[----:B------:R-:W2:Y:S11]  /*0930*/  FENCE.VIEW.ASYNC.S ;  /* 0x00000000000073c6 */ /* 0x000eb60000000000 */
[----:B--2---:R4:W2:Y:S01]  /*0940*/  SYNCS.EXCH.64 URZ, [UR6+0x70], UR4 ;  /* 0x0000700406ff75b2 */ /* 0x0048a20008000100 */
[----:B------:R4:W3:Y:S02]  /*0950*/  SYNCS.EXCH.64 URZ, [UR6+0x78], UR4 ;  /* 0x0000780406ff75b2 */ /* 0x0008e40008000100 */
[----:B----4-:R-:W-:Y:S01]  /*0960*/  NOP ;  /* 0x0000000000007918 */ /* 0x010fe20000000000 */
.L_x_11:
[----:B------:R-:W4:Y:S01]  /*0970*/  SHFL.IDX PT, R0, R81, RZ, 0x1f ;  /* 0x00001fff51007589 */ /* 0x000f2200000e0000 */
[----:B------:R-:W-:Y:S01]  /*0980*/  NOP ;  /* 0x0000000000007918 */ /* 0x000fe20000000000 */
[----:B----4-:R-:W-:-:S13]  /*0990*/  ISETP.NE.AND P0, PT, R0, 0x4, PT ;  /* 0x000000040000780c */ /* 0x010fda0003f05270 */
[----:B------:R-:W-:Y:S05]  /*09a0*/  @P0 BRA `(.L_x_12) ;  /* 0x00000000004c0947 */ /* 0x000fea0003800000 */
[----:B------:R-:W4:Y:S01]  /*09b0*/  S2UR UR5, SR_CgaCtaId ;  /* 0x00000000000579c3 */ /* 0x000f220000008800 */
[----:B--23--:R-:W-:Y:S01]  /*09c0*/  UMOV UR4, 0x3a0 ;  /* 0x000003a000047882 */ /* 0x00cfe20000000000 */
[----:B------:R-:W-:Y:S01]  /*09d0*/  UMOV UR6, 0x400 ;  /* 0x0000040000067882 */ /* 0x000fe20000000000 */
[----:B------:R-:W-:Y:S01]  /*09e0*/  USEL UR4, UR4, 0x320, UP3 ;  /* 0x0000032004047887 */ /* 0x000fe20009800000 */
[----:B------:R-:W-:Y:S01]  /*09f0*/  UMOV UR8, 0x1 ;  /* 0x0000000100087882 */ /* 0x000fe20000000000 */
[----:B------:R-:W-:Y:S01]  /*0a00*/  ELECT P0, URZ, PT ;  /* 0x0000000000ff782f */ /* 0x000fe20003800000 */
[----:B------:R-:W-:-:S04]  /*0a10*/  UIADD3 UR8, UPT, UPT, -UR8, 0x100000, URZ ;  /* 0x0010000008087890 */ /* 0x000fc8000fffe1ff */
[----:B------:R-:W-:Y:S02]  /*0a20*/  USHF.L.U32 UR9, UR8, 0xb, URZ ;  /* 0x0000000b08097899 */ /* 0x000fe400080006ff */
[----:B------:R-:W-:Y:S02]  /*0a30*/  USHF.L.U32 UR8, UR8, 0x1, URZ ;  /* 0x0000000108087899 */ /* 0x000fe400080006ff */
[----:B----4-:R-:W-:Y:S02]  /*0a40*/  ULEA UR6, UR5, UR6, 0x18 ;  /* 0x0000000605067291 */ /* 0x010fe4000f8ec0ff */
[----:B------:R-:W-:-:S04]  /*0a50*/  UIADD3 UR4, UPT, UPT, -UR4, 0x100000, URZ ;  /* 0x0010000004047890 */ /* 0x000fc8000fffe1ff */
[----:B------:R-:W-:Y:S02]  /*0a60*/  USHF.L.U32 UR5, UR4, 0xb, URZ ;  /* 0x0000000b04057899 */ /* 0x000fe400080006ff */
[----:B------:R-:W-:Y:S01]  /*0a70*/  USHF.L.U32 UR4, UR4, 0x1, URZ ;  /* 0x0000000104047899 */ /* 0x000fe200080006ff */
[----:B------:R-:W2:Y:S03]  /*0a80*/  FENCE.VIEW.ASYNC.S ;  /* 0x00000000000073c6 */ /* 0x000ea60000000000 */
[----:B--2---:R4:W2:Y:S08]  /*0a90*/  SYNCS.EXCH.64 URZ, [UR6+0x80], UR8 ;  /* 0x0000800806ff75b2 */ /* 0x0048b00008000100 */
[----:B------:R4:W3:Y:S01]  /*0aa0*/  SYNCS.EXCH.64 URZ, [UR6+0x90], UR4 ;  /* 0x0000900406ff75b2 */ /* 0x0008e20008000100 */
[----:B------:R4:W1:Y:S01]  /*0ab0*/  SYNCS.EXCH.64 URZ, [UR6+0x88], UR8 ;  /* 0x0000880806ff75b2 */ /* 0x0008620008000100 */
[----:B------:R4:W1:Y:S02]  /*0ac0*/  SYNCS.EXCH.64 URZ, [UR6+0x98], UR4 ;  /* 0x0000980406ff75b2 */ /* 0x0008640008000100 */
[----:B----4-:R-:W-:Y:S01]  /*0ad0*/  NOP ;  /* 0x0000000000007918 */ /* 0x010fe20000000000 */
.L_x_12:
[----:B------:R-:W4:Y:S01]  /*0ae0*/  SHFL.IDX PT, R0, R81, RZ, 0x1f ;  /* 0x00001fff51007589 */ /* 0x000f2200000e0000 */
[----:B------:R-:W-:Y:S01]  /*0af0*/  NOP ;  /* 0x0000000000007918 */ /* 0x000fe20000000000 */
[----:B----4-:R-:W-:-:S13]  /*0b00*/  ISETP.NE.AND P0, PT, R0, 0x5, PT ;  /* 0x000000050000780c */ /* 0x010fda0003f05270 */
[----:B------:R-:W-:Y:S05]  /*0b10*/  @P0 BRA `(.L_x_13) ;  /* 0x0000000000580947 */ /* 0x000fea0003800000 */
[----:B------:R-:W4:Y:S01]  /*0b20*/  S2UR UR5, SR_CgaCtaId ;  /* 0x00000000000579c3 */ /* 0x000f220000008800 */
[----:B--23--:R-:W-:Y:S01]  /*0b30*/  UMOV UR4, 0x400 ;  /* 0x0000040000047882 */ /* 0x00cfe20000000000 */
        /* <DEDUP_REMOVED lines=9> */
[----:B----4-:R-:W-:Y:S01]  /*0bd0*/  ULEA UR4, UR5, UR4, 0x18 ;  /* 0x0000000405047291 */ /* 0x010fe2000f8ec0ff */
[----:B------:R-:W2:Y:S11]  /*0be0*/  FENCE.VIEW.ASYNC.S ;  /* 0x00000000000073c6 */ /* 0x000eb60000000000 */
[----:B--2---:R4:W2:Y:S01]  /*0bf0*/  SYNCS.EXCH.64 URZ, [UR4+0xa0], UR6 ;  /* 0x0000a00604ff75b2 */ /* 0x0048a20008000100 */
[----:B------:R4:W3:Y:S01]  /*0c00*/  SYNCS.EXCH.64 URZ, [UR4+0xc0], UR8 ;  /* 0x0000c00804ff75b2 */ /* 0x0008e20008000100 */
[----:B------:R4:W1:Y:S01]  /*0c10*/  SYNCS.EXCH.64 URZ, [UR4+0xa8], UR6 ;  /* 0x0000a80604ff75b2 */ /* 0x0008620008000100 */
[----:B------:R4:W1:Y:S01]  /*0c20*/  SYNCS.EXCH.64 URZ, [UR4+0xc8], UR8 ;  /* 0x0000c80804ff75b2 */ /* 0x0008620008000100 */
[----:B------:R4:W1:Y:S01]  /*0c30*/  SYNCS.EXCH.64 URZ, [UR4+0xb0], UR6 ;  /* 0x0000b00604ff75b2 */ /* 0x0008620008000100 */
[----:B------:R4:W1:Y:S01]  /*0c40*/  SYNCS.EXCH.64 URZ, [UR4+0xd0], UR8 ;  /* 0x0000d00804ff75b2 */ /* 0x0008620008000100 */
[----:B------:R4:W1:Y:S01]  /*0c50*/  SYNCS.EXCH.64 URZ, [UR4+0xb8], UR6 ;  /* 0x0000b80604ff75b2 */ /* 0x0008620008000100 */
[----:B------:R4:W1:Y:S02]  /*0c60*/  SYNCS.EXCH.64 URZ, [UR4+0xd8], UR8 ;  /* 0x0000d80804ff75b2 */ /* 0x0008640008000100 */
[----:B----4-:R-:W-:Y:S01]  /*0c70*/  NOP ;  /* 0x0000000000007918 */ /* 0x010fe20000000000 */
.L_x_13:
[----:B------:R-:W4:Y:S01]  /*0c80*/  SHFL.IDX PT, R0, R81, RZ, 0x1f ;  /* 0x00001fff51007589 */ /* 0x000f2200000e0000 */
[----:B------:R-:W-:Y:S01]  /*0c90*/  ISETP.NE.OR P1, PT, RZ, UR13, !P1 ;  /* 0x0000000dff007c0c */ /* 0x000fe2000cf25670 */
[----:B------:R-:W-:Y:S01]  /*0ca0*/  NOP ;  /* 0x0000000000007918 */ /* 0x000fe20000000000 */
[----:B----4-:R-:W-:-:S13]  /*0cb0*/  ISETP.NE.AND P0, PT, R0, 0x3, PT ;  /* 0x000000030000780c */ /* 0x010fda0003f05270 */
[----:B------:R-:W-:Y:S05]  /*0cc0*/  @P0 BRA `(.L_x_14) ;  /* 0x0000000000380947 */ /* 0x000fea0003800000 */
[----:B------:R-:W4:Y:S01]  /*0cd0*/  S2UR UR5, SR_CgaCtaId ;  /* 0x00000000000579c3 */ /* 0x000f220000008800 */
[----:B--23--:R-:W-:Y:S01]  /*0ce0*/  UMOV UR4, 0x400 ;  /* 0x0000040000047882 */ /* 0x00cfe20000000000 */
[----:B------:R-:W-:Y:S01]  /*0cf0*/  UMOV UR6, 0x20 ;  /* 0x0000002000067882 */ /* 0x000fe20000000000 */
[----:B------:R-:W-:Y:S01]  /*0d00*/  ELECT P0, URZ, PT ;  /* 0x0000000000ff782f */ /* 0x000fe20003800000 */
[----:B------:R-:W-:-:S04]  /*0d10*/  UIADD3 UR6, UPT, UPT, -UR6, 0x100000, URZ ;  /* 0x0010000006067890 */ /* 0x000fc8000fffe1ff */
[----:B------:R-:W-:Y:S02]  /*0d20*/  USHF.L.U32 UR7, UR6, 0xb, URZ ;  /* 0x0000000b06077899 */ /* 0x000fe400080006ff */
[----:B------:R-:W-:Y:S02]  /*0d30*/  USHF.L.U32 UR6, UR6, 0x1, URZ ;  /* 0x0000000106067899 */ /* 0x000fe400080006ff */
[----:B----4-:R-:W-:Y:S01]  /*0d40*/  ULEA UR4, UR5, UR4, 0x18 ;  /* 0x0000000405047291 */ /* 0x010fe2000f8ec0ff */
[----:B------:R-:W2:Y:S11]  /*0d50*/  FENCE.VIEW.ASYNC.S ;  /* 0x00000000000073c6 */ /* 0x000eb60000000000 */
[----:B--2---:R4:W2:Y:S01]  /*0d60*/  SYNCS.EXCH.64 URZ, [UR4+0xe0], UR6 ;  /* 0x0000e00604ff75b2 */ /* 0x0048a20008000100 */
[----:B------:R4:W3:Y:S01]  /*0d70*/  SYNCS.EXCH.64 URZ, [UR4+0xf0], UR6 ;  /* 0x0000f00604ff75b2 */ /* 0x0008e20008000100 */
[----:B------:R4:W1:Y:S01]  /*0d80*/  SYNCS.EXCH.64 URZ, [UR4+0xe8], UR6 ;  /* 0x0000e80604ff75b2 */ /* 0x0008620008000100 */
[----:B------:R4:W1:Y:S02]  /*0d90*/  SYNCS.EXCH.64 URZ, [UR4+0xf8], UR6 ;  /* 0x0000f80604ff75b2 */ /* 0x0008640008000100 */
[----:B----4-:R-:W-:Y:S01]  /*0da0*/  NOP ;  /* 0x0000000000007918 */ /* 0x010fe20000000000 */
.L_x_14:
[----:B--23--:R-:W2:Y:S01]  /*0db0*/  S2UR UR7, SR_CgaCtaId ;  /* 0x00000000000779c3 */ /* 0x00cea20000008800 */
[----:B------:R-:W-:Y:S01]  /*0dc0*/  VOTEU.ALL UP0, P1 ;  /* 0x0000000000ff7886 */ /* 0x000fe20000800000 */
[----:B------:R-:W-:Y:S01]  /*0dd0*/  UMOV UR4, 0x20 ;  /* 0x0000002000047882 */ /* 0x000fe20000000000 */
[----:B------:R-:W-:Y:S01]  /*0de0*/  NOP ;  /* 0x0000000000007918 */ /* 0x000fe20000000000 */
[----:B-1----:R-:W-:Y:S01]  /*0df0*/  LOP3.LUT R3, R95, 0x1f, RZ, 0xc0, !PT ;  /* 0x0000001f5f037812 */ /* 0x002fe200078ec0ff */
[----:B------:R-:W-:Y:S01]  /*0e00*/  UISETP.NE.AND UP4, UPT, UR13, URZ, UPT ;  /* 0x000000ff0d00728c */ /* 0x000fe2000bf85270 */
[----:B------:R-:W-:Y:S01]  /*0e10*/  @!UP0 UMOV UR6, 0x400 ;  /* 0x0000040000068882 */ /* 0x000fe20000000000 */
[----:B------:R-:W-:-:S04]  /*0e20*/  @!UP0 UIADD3 UR4, UPT, UPT, -UR4, 0x100000, URZ ;  /* 0x0010000004048890 */ /* 0x000fc8000fffe1ff */
[----:B------:R-:W-:Y:S02]  /*0e30*/  @!UP0 USHF.L.U32 UR5, UR4, 0xb, URZ ;  /* 0x0000000b04058899 */ /* 0x000fe400080006ff */
[----:B------:R-:W-:Y:S02]  /*0e40*/  @!UP0 USHF.L.U32 UR4, UR4, 0x1, URZ ;  /* 0x0000000104048899 */ /* 0x000fe400080006ff */
[----:B--2---:R-:W-:Y:S01]  /*0e50*/  @!UP0 ULEA UR6, UR7, UR6, 0x18 ;  /* 0x0000000607068291 */ /* 0x004fe2000f8ec0ff */
[----:B------:R-:W1:Y:S01]  /*0e60*/  LDCU UR7, c[0x0][0x36c] ;  /* 0x00006d80ff0777ac */ /* 0x000e620008000800 */
[----:B------:R-:W-:Y:S01]  /*0e70*/  VOTEU.ALL UP0, P1 ;  /* 0x0000000000ff7886 */ /* 0x000fe20000800000 */
[----:B------:R-:W2:Y:S09]  /*0e80*/  FENCE.VIEW.ASYNC.S ;  /* 0x00000000000073c6 */ /* 0x000eb20000000000 */
[----:B--2---:R2:W3:Y:S01]  /*0e90*/  @!UP0 SYNCS.EXCH.64 URZ, [UR6+0x100], UR4 ;  /* 0x0001000406ff85b2 */ /* 0x0044e20008000100 */
[----:B-1----:R-:W-:-:S09]  /*0ea0*/  UISETP.EQ.U32.AND UP5, UPT, UR7, 0x1, UPT ;  /* 0x000000010700788c */ /* 0x002fd2000bfa2070 */
[----:B--2---:R-:W-:Y:S05]  /*0eb0*/  BRA.U !UP5, `(.L_x_15) ;  /* 0x000000010d087547 */ /* 0x004fea000b800000 */
[----:B---3--:R-:W-:Y:S01]  /*0ec0*/  UCGABAR_ARV ;  /* 0x00000000000079c7 */ /* 0x008fe20008000000 */
[----:B------:R-:W-:Y:S05]  /*0ed0*/  BRA `(.L_x_16) ;  /* 0x0000000000047947 */ /* 0x000fea0003800000 */
.L_x_15:
[----:B---3--:R-:W-:Y:S01]  /*0ee0*/  NOP ;  /* 0x0000000000007918 */ /* 0x008fe20000000000 */
.L_x_16:
[----:B------:R-:W1:Y:S01]  /*0ef0*/  S2UR UR21, SR_CTAID.X ;  /* 0x00000000001579c3 */ /* 0x000e620000002500 */
[----:B------:R-:W-:-:S05]  /*0f00*/  CS2R.32 R83, SR_CgaSize ;  /* 0x0000000000537805 */ /* 0x000fca0000008a00 */
[----:B------:R-:W-:-:S05]  /*0f10*/  IMAD R83, R83, -0xa0, RZ ;  /* 0xffffff6053537824 */ /* 0x000fca00078e02ff */
[----:B------:R-:W-:-:S14]  /*0f20*/  R2UR UR5, R83 ;  /* 0x00000000530572ca */ /* 0x000fdc00000e0000 */
[----:B------:R-:W2:Y:S01]  /*0f30*/  LDCU UR5, c[0x0][UR5+0x2b0] ;  /* 0x00005600050577ac */ /* 0x000ea20008000800 */
[----:B------:R-:W-:-:S05]  /*0f40*/  CS2R.32 R83, SR_CgaSize ;  /* 0x0000000000537805 */ /* 0x000fca0000008a00 */
[----:B------:R-:W-:-:S05]  /*0f50*/  IMAD R83, R83, -0xa0, RZ ;  /* 0xffffff6053537824 */ /* 0x000fca00078e02ff */
[----:B------:R-:W-:-:S14]  /*0f60*/  R2UR UR4, R83 ;  /* 0x00000000530472ca */ /* 0x000fdc00000e0000 */
[----:B------:R-:W3:Y:S01]  /*0f70*/  LDCU UR4, c[0x0][UR4+0x2b4] ;  /* 0x00005680040477ac */ /* 0x000ee20008000800 */
[----:B------:R-:W4:Y:S01]  /*0f80*/  S2UR UR7, SR_CTAID.Y ;  /* 0x00000000000779c3 */ /* 0x000f220000002600 */
[----:B------:R-:W-:-:S05]  /*0f90*/  CS2R.32 R83, SR_CgaSize ;  /* 0x0000000000537805 */ /* 0x000fca0000008a00 */
[----:B------:R-:W-:-:S05]  /*0fa0*/  IMAD R83, R83, -0xa0, RZ ;  /* 0xffffff6053537824 */ /* 0x000fca00078e02ff */
[----:B------:R-:W-:-:S14]  /*0fb0*/  R2UR UR8, R83 ;  /* 0x00000000530872ca */ /* 0x000fdc00000e0000 */
[----:B------:R-:W3:Y:S01]  /*0fc0*/  LDCU UR8, c[0x0][UR8+0x2a0] ;  /* 0x00005400080877ac */ /* 0x000ee20008000800 */
[----:B------:R-:W-:-:S05]  /*0fd0*/  CS2R.32 R83, SR_CgaSize ;  /* 0x0000000000537805 */ /* 0x000fca0000008a00 */
[----:B------:R-:W-:-:S05]  /*0fe0*/  IMAD R83, R83, -0xa0, RZ ;  /* 0xffffff6053537824 */ /* 0x000fca00078e02ff */
[----:B------:R-:W-:-:S14]  /*0ff0*/  R2UR UR9, R83 ;  /* 0x00000000530972ca */ /* 0x000fdc00000e0000 */
[----:B------:R-:W3:Y:S01]  /*1000*/  LDCU UR9, c[0x0][UR9+0x2a4] ;  /* 0x00005480090977ac */ /* 0x000ee20008000800 */
[----:B------:R-:W3:Y:S01]  /*1010*/  S2UR UR10, SR_CgaCtaId ;  /* 0x00000000000a79c3 */ /* 0x000ee20000008800 */
[----:B------:R-:W-:Y:S01]  /*1020*/  UISETP.GT.U32.AND UP0, UPT, UR33, 0xffff, UPT ;  /* 0x0000ffff2100788c */ /* 0x000fe2000bf04070 */
[----:B------:R-:W3:Y:S01]  /*1030*/  LDCU UR18, c[0x0][0xb24] ;  /* 0x00016480ff1277ac */ /* 0x000ee20008000800 */
[----:B------:R-:W-:Y:S01]  /*1040*/  UMOV UR29, 0x5 ;  /* 0x00000005001d7882 */ /* 0x000fe20000000000 */
[----:B-1----:R-:W-:-:S04]  /*1050*/  I2FP.F32.U32 R2, UR21 ;  /* 0x0000001500027c45 */ /* 0x002fc80008201000 */
[----:B------:R-:W1:Y:S01]  /*1060*/  S2UR UR36, SR_CTAID.Z ;  /* 0x00000000002479c3 */ /* 0x000e620000002700 */
[----:B------:R-:W1:Y:S01]  /*1070*/  LDCU UR42, c[0x0][0xb24] ;  /* 0x00016480ff2a77ac */ /* 0x000e620008000800 */
[----:B--2---:R-:W-:Y:S01]  /*1080*/  FMUL R2, R2, UR5 ;  /* 0x0000000502027c20 */ /* 0x004fe20008400000 */
[----:B------:R-:W-:Y:S01]  /*1090*/  USEL UR5, UR33, 0xffff, !UP0 ;  /* 0x0000ffff21057887 */ /* 0x000fe2000c000000 */
[----:B----4-:R-:W-:Y:S01]  /*10a0*/  I2FP.F32.U32 R0, UR7 ;  /* 0x0000000700007c45 */ /* 0x010fe20008201000 */
[----:B------:R-:W2:Y:S03]  /*10b0*/  LDCU UR23, c[0x0][0xb30] ;  /* 0x00016600ff1777ac */ /* 0x000ea60008000800 */
[----:B------:R-:W4:Y:S01]  /*10c0*/  F2I.U32.TRUNC.NTZ R2, R2 ;  /* 0x0000000200027305 */ /* 0x000f22000020f000 */
[----:B---3--:R-:W-:Y:S01]  /*10d0*/  FMUL R0, R0, UR4 ;  /* 0x0000000400007c20 */ /* 0x008fe20008400000 */
[----:B------:R-:W-:-:S02]  /*10e0*/  ULOP3.LUT UR19, UR5, 0xffff, URZ, 0xc0, !UPT ;  /* 0x0000ffff05137892 */ /* 0x000fc4000f8ec0ff */
[----:B------:R-:W-:Y:S02]  /*10f0*/  USHF.L.U32 UR28, UR10, 0xa, URZ ;  /* 0x0000000a0a1c7899 */ /* 0x000fe400080006ff */
[----:B------:R-:W-:Y:S02]  /*1100*/  UISETP.GE.AND UP2, UPT, UR18, 0x1, UPT ;  /* 0x000000011200788c */ /* 0x000fe4000bf46270 */
[----:B------:R-:W3:Y:S01]  /*1110*/  F2I.U32.TRUNC.NTZ R0, R0 ;  /* 0x0000000000007305 */ /* 0x000ee2000020f000 */
[----:B------:R-:W-:Y:S01]  /*1120*/  UMOV UR20, UR7 ;  /* 0x0000000700147c82 */ /* 0x000fe20008000000 */
[----:B------:R-:W-:Y:S01]  /*1130*/  UMOV UR16, UR21 ;  /* 0x0000001500107c82 */ /* 0x000fe20008000000 */
[----:B----4-:R-:W-:Y:S02]  /*1140*/  R2UR UR4, R2 ;  /* 0x00000000020472ca */ /* 0x010fe400000e0000 */
[----:B------:R-:W-:Y:S02]  /*1150*/  PRMT R2, RZ, 0x7610, R2 ;  /* 0x00007610ff027816 */ /* 0x000fe40000000002 */
[----:B---3--:R-:W-:-:S02]  /*1160*/  R2UR UR6, R0 ;  /* 0x00000000000672ca */ /* 0x008fc400000e0000 */
[----:B------:R-:W-:-:S07]  /*1170*/  PRMT R0, RZ, 0x7610, R0 ;  /* 0x00007610ff007816 */ /* 0x000fce0000000000 */
[----:B------:R-:W-:-:S04]  /*1180*/  UIADD3 UR5, UPT, UPT, -UR4, URZ, URZ ;  /* 0x000000ff04057290 */ /* 0x000fc8000fffe1ff */
[----:B------:R-:W-:Y:S02]  /*1190*/  UIMAD UR5, UR8, UR5, UR21 ;  /* 0x00000005080572a4 */ /* 0x000fe4000f8e0215 */
[----:B------:R-:W-:-:S04]  /*11a0*/  UIADD3 UR4, UPT, UPT, -UR6, URZ, URZ ;  /* 0x000000ff06047290 */ /* 0x000fc8000fffe1ff */
[----:B------:R-:W-:Y:S01]  /*11b0*/  IMAD.U32 R83, RZ, RZ, UR5 ;  /* 0x00000005ff537e24 */ /* 0x000fe2000f8e00ff */
[----:B------:R-:W-:-:S06]  /*11c0*/  UIMAD UR4, UR9, UR4, UR7 ;  /* 0x00000004090472a4 */ /* 0x000fcc000f8e0207 */
[----:B------:R-:W-:Y:S01]  /*11d0*/  IMAD.U32 R82, RZ, RZ, UR4 ;  /* 0x00000004ff527e24 */ /* 0x000fe2000f8e00ff */
[----:B-12---:R-:W-:Y:S06]  /*11e0*/  BRA.U UP4, `(.L_x_17) ;  /* 0x0000000104447547 */ /* 0x006fec000b800000 */
[----:B------:R-:W-:Y:S02]  /*11f0*/  R2UR UR4, R83 ;  /* 0x00000000530472ca */ /* 0x000fe400000e0000 */
[----:B------:R-:W-:-:S11]  /*1200*/  R2UR UR8, R82 ;  /* 0x00000000520872ca */ /* 0x000fd600000e0000 */
[----:B------:R-:W-:Y:S02]  /*1210*/  UISETP.GT.U32.AND UP0, UPT, UR4, 0x1, UPT ;  /* 0x000000010400788c */ /* 0x000fe4000bf04070 */
[----:B------:R-:W-:Y:S02]  /*1220*/  ULOP3.LUT UR4, UR4, 0xfffffffe, URZ, 0xc0, !UPT ;  /* 0xfffffffe04047892 */ /* 0x000fe4000f8ec0ff */
[----:B------:R-:W-:Y:S02]  /*1230*/  UISETP.NE.AND UP1, UPT, UR8, URZ, UP0 ;  /* 0x000000ff0800728c */ /* 0x000fe40008725270 */
[----:B------:R-:W-:Y:S02]  /*1240*/  UISETP.NE.AND UP0, UPT, UR8, 0x1, UP0 ;  /* 0x000000010800788c */ /* 0x000fe40008705270 */
[----:B------:R-:W-:Y:S02]  /*1250*/  USEL UR7, URZ, 0x1, UP1 ;  /* 0x00000001ff077887 */ /* 0x000fe40008800000 */
[----:B------:R-:W-:-:S02]  /*1260*/  USEL UR6, URZ, 0x4, UP0 ;  /* 0x00000004ff067887 */ /* 0x000fc40008000000 */
[----:B------:R-:W-:Y:S02]  /*1270*/  USEL UR5, URZ, 0x2, UP1 ;  /* 0x00000002ff057887 */ /* 0x000fe40008800000 */
[----:B------:R-:W-:Y:S02]  /*1280*/  ULEA UR4, UR8, UR4, 0x1 ;  /* 0x0000000408047291 */ /* 0x000fe4000f8e08ff */
[----:B------:R-:W-:Y:S02]  /*1290*/  USEL UR8, URZ, 0x8, UP0 ;  /* 0x00000008ff087887 */ /* 0x000fe40008000000 */
[----:B------:R-:W-:-:S03]  /*12a0*/  UIADD3 UR5, UPT, UPT, UR5, UR6, UR7 ;  /* 0x0000000605057290 */ /* 0x000fc6000fffe007 */
[----:B------:R-:W-:Y:S01]  /*12b0*/  UMOV UR6, 0x3 ;  /* 0x0000000300067882 */ /* 0x000fe20000000000 */
[----:B------:R-:W-:Y:S02]  /*12c0*/  UIADD3 UR5, UPT, UPT, UR5, UR8, URZ ;  /* 0x0000000805057290 */ /* 0x000fe4000fffe0ff */
[----:B------:R-:W-:-:S04]  /*12d0*/  USHF.L.U32 UR4, UR6, UR4, URZ ;  /* 0x0000000406047299 */ /* 0x000fc800080006ff */
[----:B------:R-:W-:Y:S02]  /*12e0*/  IMAD.U32 R2, RZ, RZ, UR5 ;  /* 0x00000005ff027e24 */ /* 0x000fe4000f8e00ff */
[----:B------:R-:W-:Y:S02]  /*12f0*/  IMAD.U32 R0, RZ, RZ, UR4 ;  /* 0x00000004ff007e24 */ /* 0x000fe4000f8e00ff */
.L_x_17:
[----:B------:R-:W-:Y:S05]  /*1300*/  BRA.U !UP2, `(.L_x_18) ;  /* 0x000000010ad07547 */ /* 0x000fea000b800000 */
[----:B------:R-:W1:Y:S01]  /*1310*/  LDCU.128 UR24, c[0x0][0xb10] ;  /* 0x00016200ff1877ac */ /* 0x000e620008000c00 */
[----:B------:R-:W2:Y:S01]  /*1320*/  LDCU UR12, c[0x0][0x370] ;  /* 0x00006e00ff0c77ac */ /* 0x000ea20008000800 */
[----:B------:R-:W3:Y:S01]  /*1330*/  LDCU UR5, c[0x0][0x374] ;  /* 0x00006e80ff0577ac */ /* 0x000ee20008000800 */
[----:B------:R-:W4:Y:S01]  /*1340*/  LDCU UR22, c[0x0][0xb0c] ;  /* 0x00016180ff1677ac */ /* 0x000f220008000800 */
[----:B------:R-:W4:Y:S01]  /*1350*/  LDCU UR4, c[0x0][0xb20] ;  /* 0x00016400ff0477ac */ /* 0x000f220008000800 */
[----:B------:R-:W4:Y:S01]  /*1360*/  LDCU.64 UR16, c[0x0][0xb28] ;  /* 0x00016500ff1077ac */ /* 0x000f220008000a00 */
[----:B-1----:R-:W-:Y:S02]  /*1370*/  UISETP.NE.AND UP0, UPT, UR26, 0x1, UPT ;  /* 0x000000011a00788c */ /* 0x002fe4000bf05270 */
[----:B---3--:R-:W-:Y:S02]  /*1380*/  UIMAD.WIDE.U32 UR6, UR5, UR27, URZ ;  /* 0x0000001b050672a5 */ /* 0x008fe4000f8e00ff */
[----:B--2---:R-:W-:-:S02]  /*1390*/  UIMAD.WIDE.U32 UR8, UR12, UR24, URZ ;  /* 0x000000180c0872a5 */ /* 0x004fc4000f8e00ff */
[----:B----4-:R-:W-:Y:S02]  /*13a0*/  UISETP.NE.AND UP1, UPT, UR22, 0x1, UPT ;  /* 0x000000011600788c */ /* 0x010fe4000bf25270 */
[----:B------:R-:W-:Y:S01]  /*13b0*/  UISETP.NE.AND UP2, UPT, UR18, 0x1, UPT ;  /* 0x000000011200788c */ /* 0x000fe2000bf45270 */
[----:B------:R-:W-:Y:S02]  /*13c0*/  UMOV UR6, UR7 ;  /* 0x0000000700067c82 */ /* 0x000fe40008000000 */
[----:B------:R-:W-:Y:S01]  /*13d0*/  UMOV UR8, UR9 ;  /* 0x0000000900087c82 */ /* 0x000fe20008000000 */
[----:B------:R-:W-:Y:S02]  /*13e0*/  @UP0 USHF.R.U32.HI UR5, URZ, UR4, UR6 ;  /* 0x00000004ff050299 */ /* 0x000fe40008011606 */
[----:B------:R-:W-:Y:S02]  /*13f0*/  UIMAD.WIDE.U32 UR14, UR20, UR27, URZ ;  /* 0x0000001b140e72a5 */ /* 0x000fe4000f8e00ff */
[----:B------:R-:W-:-:S02]  /*1400*/  UIMAD.WIDE.U32 UR6, UR5, UR16, URZ ;  /* 0x00000010050672a5 */ /* 0x000fc4000f8e00ff */
[----:B------:R-:W-:Y:S02]  /*1410*/  @UP1 USHF.R.U32.HI UR12, URZ, UR25, UR8 ;  /* 0x00000019ff0c1299 */ /* 0x000fe40008011608 */
[----:B------:R-:W-:Y:S02]  /*1420*/  UIMAD.WIDE.U32 UR10, UR21, UR24, URZ ;  /* 0x00000018150a72a5 */ /* 0x000fe4000f8e00ff */
[----:B------:R-:W-:Y:S01]  /*1430*/  UIMAD.WIDE.U32 UR8, UR12, UR16, URZ ;  /* 0x000000100c0872a5 */ /* 0x000fe2000f8e00ff */
[----:B------:R-:W-:Y:S01]  /*1440*/  UMOV UR14, UR15 ;  /* 0x0000000f000e7c82 */ /* 0x000fe20008000000 */
[----:B------:R-:W-:Y:S01]  /*1450*/  UMOV UR6, UR7 ;  /* 0x0000000700067c82 */ /* 0x000fe20008000000 */
[----:B------:R-:W-:Y:S02]  /*1460*/  USHF.R.U32.HI UR14, URZ, UR4, UR14 ;  /* 0x00000004ff0e7299 */ /* 0x000fe4000801160e */
[----:B------:R-:W-:Y:S01]  /*1470*/  @UP2 USHF.R.U32.HI UR5, URZ, UR17, UR6 ;  /* 0x00000011ff052299 */ /* 0x000fe20008011606 */
[----:B------:R-:W-:-:S02]  /*1480*/  UMOV UR10, UR11 ;  /* 0x0000000b000a7c82 */ /* 0x000fc40008000000 */
[----:B------:R-:W-:Y:S01]  /*1490*/  UMOV UR6, UR9 ;  /* 0x0000000900067c82 */ /* 0x000fe20008000000 */
[----:B------:R-:W-:Y:S02]  /*14a0*/  USHF.R.U32.HI UR10, URZ, UR25, UR10 ;  /* 0x00000019ff0a7299 */ /* 0x000fe4000801160a */
[----:B------:R-:W-:Y:S02]  /*14b0*/  @UP2 USHF.R.U32.HI UR12, URZ, UR17, UR6 ;  /* 0x00000011ff0c2299 */ /* 0x000fe40008011606 */
[----:B------:R-:W-:Y:S02]  /*14c0*/  USEL UR4, UR20, UR14, !UP0 ;  /* 0x0000000e14047287 */ /* 0x000fe4000c000000 */
[----:B------:R-:W-:Y:S02]  /*14d0*/  UIMAD UR6, UR5, UR18, URZ ;  /* 0x00000012050672a4 */ /* 0x000fe4000f8e02ff */
[----:B------:R-:W-:Y:S02]  /*14e0*/  USEL UR5, UR21, UR10, !UP1 ;  /* 0x0000000a15057287 */ /* 0x000fe4000c800000 */
[----:B------:R-:W-:-:S02]  /*14f0*/  UIMAD UR8, UR12, UR18, URZ ;  /* 0x000000120c0872a4 */ /* 0x000fc4000f8e02ff */
[----:B------:R-:W-:Y:S02]  /*1500*/  UISETP.GE.AND UP0, UPT, UR4, UR6, UPT ;  /* 0x000000060400728c */ /* 0x000fe4000bf06270 */
[----:B------:R-:W-:Y:S02]  /*1510*/  UIMAD.WIDE.U32 UR6, UR4, UR16, URZ ;  /* 0x00000010040672a5 */ /* 0x000fe4000f8e00ff */
[----:B------:R-:W-:Y:S02]  /*1520*/  UISETP.GE.OR UP0, UPT, UR5, UR8, UP0 ;  /* 0x000000080500728c */ /* 0x000fe40008706670 */
[----:B------:R-:W-:Y:S02]  /*1530*/  UIMAD.WIDE.U32 UR8, UR5, UR16, URZ ;  /* 0x00000010050872a5 */ /* 0x000fe4000f8e00ff */
[----:B------:R-:W-:Y:S02]  /*1540*/  USHF.R.U32.HI UR7, URZ, UR17, UR7 ;  /* 0x00000011ff077299 */ /* 0x000fe40008011607 */
[----:B------:R-:W-:-:S02]  /*1550*/  UIADD3 UR10, UPT, UPT, -UR4, URZ, URZ ;  /* 0x000000ff040a7290 */ /* 0x000fc4000fffe1ff */
[----:B------:R-:W-:Y:S02]  /*1560*/  USEL UR7, UR4, UR7, !UP2 ;  /* 0x0000000704077287 */ /* 0x000fe4000d000000 */
[----:B------:R-:W-:Y:S01]  /*1570*/  UIADD3 UR16, UPT, UPT, -UR5, URZ, URZ ;  /* 0x000000ff05107290 */ /* 0x000fe2000fffe1ff */
[----:B------:R-:W-:Y:S01]  /*1580*/  @!UP0 UMOV UR6, UR9 ;  /* 0x0000000900068c82 */ /* 0x000fe20008000000 */
[----:B------:R-:W-:Y:S02]  /*1590*/  UIADD3 UR8, UPT, UPT, -UR7, URZ, URZ ;  /* 0x000000ff07087290 */ /* 0x000fe4000fffe1ff */
[----:B------:R-:W-:Y:S02]  /*15a0*/  @!UP0 USHF.R.U32.HI UR6, URZ, UR17, UR6 ;  /* 0x00000011ff068299 */ /* 0x000fe40008011606 */
[----:B------:R-:W-:Y:S02]  /*15b0*/  UIMAD UR8, UR18, UR8, UR4 ;  /* 0x00000008120872a4 */ /* 0x000fe4000f8e0204 */
[----:B------:R-:W-:-:S02]  /*15c0*/  @!UP0 USEL UR6, UR5, UR6, !UP2 ;  /* 0x0000000605068287 */ /* 0x000fc4000d000000 */
[----:B------:R-:W-:Y:S02]  /*15d0*/  UIMAD UR20, UR26, UR10, UR20 ;  /* 0x0000000a1a1472a4 */ /* 0x000fe4000f8e0214 */
[----:B------:R-:W-:Y:S02]  /*15e0*/  @!UP0 UIADD3 UR7, UPT, UPT, UR7, -UR6, URZ ;  /* 0x8000000607078290 */ /* 0x000fe4000fffe0ff */
[----:B------:R-:W-:Y:S02]  /*15f0*/  @!UP0 UIMAD UR6, UR8, UR12, UR6 ;  /* 0x0000000c080682a4 */ /* 0x000fe4000f8e0206 */
[----:B------:R-:W-:Y:S02]  /*1600*/  @!UP0 UIMAD UR4, UR7, UR18, UR5 ;  /* 0x00000012070482a4 */ /* 0x000fe4000f8e0205 */
[----:B------:R-:W-:Y:S02]  /*1610*/  UIMAD UR16, UR22, UR16, UR21 ;  /* 0x00000010161072a4 */ /* 0x000fe4000f8e0215 */
[----:B------:R-:W-:Y:S01]  /*1620*/  UIMAD UR20, UR4, UR26, UR20 ;  /* 0x0000001a041472a4 */ /* 0x000fe2000f8e0214 */
[----:B------:R-:W-:-:S02]  /*1630*/  @!UP0 UMOV UR5, UR6 ;  /* 0x0000000600058c82 */ /* 0x000fc40008000000 */
[----:B------:R-:W-:-:S12]  /*1640*/  UIMAD UR16, UR5, UR22, UR16 ;  /* 0x00000016051072a4 */ /* 0x000fd8000f8e0210 */
.L_x_18:
[----:B------:R-:W-:Y:S02]  /*1650*/  UISETP.NE.AND UP1, UPT, UR23, 0x1, UPT ;  /* 0x000000011700788c */ /* 0x000fe4000bf25270 */
[----:B------:R-:W-:Y:S02]  /*1660*/  UISETP.NE.AND UP0, UPT, UR13, 0x2, UPT ;  /* 0x000000020d00788c */ /* 0x000fe4000bf05270 */
[----:B------:R-:W-:Y:S02]  /*1670*/  ULOP3.LUT UR28, UR28, 0x800, URZ, 0xc0, !UPT ;  /* 0x000008001c1c7892 */ /* 0x000fe4000f8ec0ff */
[----:B------:R-:W-:-:S03]  /*1680*/  USHF.L.U32 UR24, UR29, UR19, URZ ;  /* 0x000000131d187299 */ /* 0x000fc600080006ff */
[----:B------:R-:W-:Y:S09]  /*1690*/  BRA.U UP1, `(.L_x_19) ;  /* 0x0000000101447547 */ /* 0x000ff2000b800000 */
[----:B------:R-:W1:Y:S01]  /*16a0*/  LDCU.128 UR8, c[0x0][0xb10] ;  /* 0x00016200ff0877ac */ /* 0x000e620008000c00 */
[----:B------:R-:W2:Y:S01]  /*16b0*/  LDCU UR12, c[0x0][0xb0c] ;  /* 0x00016180ff0c77ac */ /* 0x000ea20008000800 */
[----:B------:R-:W3:Y:S01]  /*16c0*/  LDCU UR14, c[0x0][0xb20] ;  /* 0x00016400ff0e77ac */ /* 0x000ee20008000800 */
[----:B-1----:R-:W-:Y:S02]  /*16d0*/  UIMAD.WIDE.U32 UR6, UR16, UR8, URZ ;  /* 0x00000008100672a5 */ /* 0x002fe4000f8e00ff */
[----:B------:R-:W-:Y:S02]  /*16e0*/  UIMAD.WIDE.U32 UR4, UR20, UR11, URZ ;  /* 0x0000000b140472a5 */ /* 0x000fe4000f8e00ff */
[----:B--2---:R-:W-:Y:S02]  /*16f0*/  UISETP.NE.AND UP2, UPT, UR12, 0x1, UPT ;  /* 0x000000010c00788c */ /* 0x004fe4000bf45270 */
[----:B------:R-:W-:Y:S01]  /*1700*/  UISETP.NE.AND UP1, UPT, UR10, 0x1, UPT ;  /* 0x000000010a00788c */ /* 0x000fe2000bf25270 */
[----:B------:R-:W-:-:S02]  /*1710*/  UMOV UR6, UR7 ;  /* 0x0000000700067c82 */ /* 0x000fc40008000000 */
[----:B------:R-:W-:Y:S01]  /*1720*/  UMOV UR4, UR5 ;  /* 0x0000000500047c82 */ /* 0x000fe20008000000 */
[----:B------:R-:W-:Y:S02]  /*1730*/  USHF.R.U32.HI UR6, URZ, UR9, UR6 ;  /* 0x00000009ff067299 */ /* 0x000fe40008011606 */
[----:B---3--:R-:W-:Y:S02]  /*1740*/  USHF.R.U32.HI UR4, URZ, UR14, UR4 ;  /* 0x0000000eff047299 */ /* 0x008fe40008011604 */
[----:B------:R-:W-:Y:S02]  /*1750*/  USEL UR5, UR16, UR6, !UP2 ;  /* 0x0000000610057287 */ /* 0x000fe4000d000000 */
[----:B------:R-:W-:-:S04]  /*1760*/  USEL UR4, UR20, UR4, !UP1 ;  /* 0x0000000414047287 */ /* 0x000fc8000c800000 */
[----:B------:R-:W-:Y:S02]  /*1770*/  UIADD3 UR6, UPT, UPT, -UR4, UR5, URZ ;  /* 0x0000000504067290 */ /* 0x000fe4000fffe1ff */
[----:B------:R-:W-:Y:S02]  /*1780*/  UIADD3 UR4, UPT, UPT, UR4, -UR5, URZ ;  /* 0x8000000504047290 */ /* 0x000fe4000fffe0ff */
[----:B------:R-:W-:Y:S02]  /*1790*/  UIMAD UR20, UR6, UR10, UR20 ;  /* 0x0000000a061472a4 */ /* 0x000fe4000f8e0214 */
[----:B------:R-:W-:-:S12]  /*17a0*/  UIMAD UR16, UR4, UR12, UR16 ;  /* 0x0000000c041072a4 */ /* 0x000fd8000f8e0210 */
.L_x_19:
[----:B------:R-:W-:Y:S05]  /*17b0*/  BRA.U !UP5, `(.L_x_20) ;  /* 0x000000010d0c7547 */ /* 0x000fea000b800000 */
[----:B------:R-:W-:Y:S01]  /*17c0*/  UCGABAR_WAIT ;  /* 0x0000000000007dc7 */ /* 0x000fe20008000000 */
[----:B------:R-:W-:Y:S01]  /*17d0*/  CCTL.IVALL ;  /* 0x00000000ff00798f */ /* 0x000fe20002000000 */
[----:B------:R-:W-:Y:S05]  /*17e0*/  BRA `(.L_x_21) ;  /* 0x0000000000047947 */ /* 0x000fea0003800000 */
.L_x_20:
[----:B------:R-:W-:Y:S06]  /*17f0*/  BAR.SYNC.DEFER_BLOCKING 0x0 ;  /* 0x0000000000007b1d */ /* 0x000fec0000010000 */
.L_x_21:
[----:B------:R-:W-:Y:S05]  /*1800*/  BRA.U UP0, `(.L_x_22) ;  /* 0x0000001100cc7547 */ /* 0x000fea000b800000 */
[----:B------:R-:W1:Y:S01]  /*1810*/  LDCU UR6, c[0x0][0x38c] ;  /* 0x00007180ff0677ac */ /* 0x000e620008000800 */
[----:B------:R-:W2:Y:S01]  /*1820*/  S2UR UR9, SR_CgaCtaId ;  /* 0x00000000000979c3 */ /* 0x000ea20000008800 */
[----:B------:R-:W-:Y:S01]  /*1830*/  PLOP3.LUT P1, PT, PT, PT, UP3, 0x80, 0x8 ;  /* 0x000000000008781c */ /* 0x000fe20003f2f038 */
[----:B------:R-:W-:Y:S01]  /*1840*/  IMAD.MOV.U32 R12, RZ, RZ, 0x1 ;  /* 0x00000001ff0c7424 */ /* 0x000fe200078e00ff */
[----:B------:R-:W-:Y:S01]  /*1850*/  UMOV UR8, 0x400 ;  /* 0x0000040000087882 */ /* 0x000fe20000000000 */
[----:B------:R-:W-:Y:S01]  /*1860*/  UISETP.NE.AND UP1, UPT, UR13, URZ, UPT ;  /* 0x000000ff0d00728c */ /* 0x000fe2000bf25270 */
[----:B------:R-:W-:Y:S01]  /*1870*/  ISETP.NE.AND P2, PT, R3, RZ, P3 ;  /* 0x000000ff0300720c */ /* 0x000fe20001f45270 */
[----:B------:R-:W-:Y:S01]  /*1880*/  USHF.L.U32 UR7, UR21, 0x7, URZ ;  /* 0x0000000715077899 */ /* 0x000fe200080006ff */
[----:B------:R-:W-:Y:S01]  /*1890*/  PLOP3.LUT P1, PT, P1, PT, PT, 0x8, 0x80 ;  /* 0x000000000080781c */ /* 0x000fe20000f2e170 */
[----:B------:R-:W-:Y:S01]  /*18a0*/  USHF.L.U32 UR46, UR21, 0x6, URZ ;  /* 0x00000006152e7899 */ /* 0x000fe200080006ff */
[----:B------:R-:W-:Y:S01]  /*18b0*/  CS2R R10, SRZ ;  /* 0x00000000000a7805 */ /* 0x000fe2000001ff00 */
[----:B------:R-:W-:Y:S01]  /*18c0*/  IMAD.MOV.U32 R9, RZ, RZ, RZ ;  /* 0x000000ffff097224 */ /* 0x000fe200078e00ff */
[----:B------:R-:W3:Y:S01]  /*18d0*/  LDCU UR39, c[0x0][0x370] ;  /* 0x00006e00ff2777ac */ /* 0x000ee20008000800 */
[----:B------:R-:W-:Y:S01]  /*18e0*/  IMAD.MOV.U32 R8, RZ, RZ, 0x1 ;  /* 0x00000001ff087424 */ /* 0x000fe200078e00ff */
[----:B------:R-:W4:Y:S01]  /*18f0*/  LDCU.64 UR26, c[0x0][0x348] ;  /* 0x00006900ff1a77ac */ /* 0x000f220008000a00 */
[----:B-1----:R-:W-:-:S02]  /*1900*/  UIADD3 UR5, UPT, UPT, UR6, 0x1f, URZ ;  /* 0x0000001f06057890 */ /* 0x002fc4000fffe0ff */
[----:B------:R-:W-:Y:S02]  /*1910*/  UIADD3 UR47, UPT, UPT, UR6, 0x3e, URZ ;  /* 0x0000003e062f7890 */ /* 0x000fe4000fffe0ff */
[----:B------:R-:W-:Y:S02]  /*1920*/  USHF.R.S32.HI UR4, URZ, 0x1f, UR5 ;  /* 0x0000001fff047899 */ /* 0x000fe40008011405 */
[----:B--2---:R-:W-:Y:S02]  /*1930*/  ULEA UR13, UR9, UR8, 0x18 ;  /* 0x00000008090d7291 */ /* 0x004fe4000f8ec0ff */
[----:B------:R-:W-:Y:S02]  /*1940*/  ULEA.HI UR4, UR4, UR5, URZ, 0x5 ;  /* 0x0000000504047291 */ /* 0x000fe4000f8f28ff */
[----:B------:R-:W-:Y:S02]  /*1950*/  ULOP3.LUT UR5, UR7, 0x80, URZ, 0xc0, !UPT ;  /* 0x0000008007057892 */ /* 0x000fe4000f8ec0ff */
[----:B------:R-:W-:-:S02]  /*1960*/  USHF.R.S32.HI UR41, URZ, 0x5, UR4 ;  /* 0x00000005ff297899 */ /* 0x000fc40008011404 */
[----:B------:R-:W-:Y:S02]  /*1970*/  UIADD3 UR4, UPT, UPT, UR6, -0x1, URZ ;  /* 0xffffffff06047890 */ /* 0x000fe4000fffe0ff */
[----:B------:R-:W-:Y:S02]  /*1980*/  UISETP.LT.U32.AND UP0, UPT, UR41, 0x3, UPT ;  /* 0x000000032900788c */ /* 0x000fe4000bf01070 */
[----:B------:R-:W-:Y:S02]  /*1990*/  UISETP.GE.U32.AND UP2, UPT, UR4, -0x3f, UPT ;  /* 0xffffffc10400788c */ /* 0x000fe4000bf46070 */
[----:B------:R-:W-:Y:S02]  /*19a0*/  USEL UR40, UR41, 0x3, UP0 ;  /* 0x0000000329287887 */ /* 0x000fe40008000000 */
[----:B------:R-:W-:Y:S02]  /*19b0*/  ULEA UR30, UR28, UR13, 0x1 ;  /* 0x0000000d1c1e7291 */ /* 0x000fe4000f8e08ff */
[----:B------:R-:W-:Y:S01]  /*19c0*/  UIADD3 UR4, UPT, UPT, UR40, -0x1, URZ ;  /* 0xffffffff28047890 */ /* 0x000fe2000fffe0ff */
[----:B------:R-:W1:Y:S04]  /*19d0*/  LDCU UR38, c[0x0][0x374] ;  /* 0x00006e80ff2677ac */ /* 0x000e680008000800 */
[----:B------:R-:W-:-:S02]  /*19e0*/  @UP2 UIADD3 UR4, UPT, UPT, UR40, URZ, URZ ;  /* 0x000000ff28042290 */ /* 0x000fc4000fffe0ff */
[----:B------:R-:W-:Y:S02]  /*19f0*/  ULOP3.LUT UR46, UR46, 0x40, URZ, 0xc0, !UPT ;  /* 0x000000402e2e7892 */ /* 0x000fe4000f8ec0ff */
[----:B------:R-:W-:Y:S02]  /*1a00*/  USEL UR21, UR48, 0x2, UP1 ;  /* 0x0000000230157887 */ /* 0x000fe40008800000 */
[----:B------:R-:W-:Y:S02]  /*1a10*/  ULEA.HI UR45, UR28, UR5, URZ, 0x1b ;  /* 0x000000051c2d7291 */ /* 0x000fe4000f8fd8ff */
[----:B------:R-:W-:Y:S02]  /*1a20*/  UIADD3 UR30, UPT, UPT, UR30, 0x8400, URZ ;  /* 0x000084001e1e7890 */ /* 0x000fe4000fffe0ff */
[----:B------:R-:W-:Y:S02]  /*1a30*/  UIADD3 UR44, UPT, UPT, UR41, -UR40, URZ ;  /* 0x80000028292c7290 */ /* 0x000fe4000fffe0ff */
[----:B------:R-:W-:-:S02]  /*1a40*/  UIADD3 UR29, UPT, UPT, UR4, 0x1, URZ ;  /* 0x00000001041d7890 */ /* 0x000fc4000fffe0ff */
[----:B------:R-:W-:Y:S01]  /*1a50*/  UIADD3 UR43, UPT, UPT, -UR4, URZ, URZ ;  /* 0x000000ff042b7290 */ /* 0x000fe2000fffe1ff */
[----:B-1-34-:R-:W-:-:S11]  /*1a60*/  UMOV UR6, URZ ;  /* 0x000000ff00067c82 */ /* 0x01afd60008000000 */
.L_x_42:
[----:B-1----:R-:W1:Y:S02]  /*1a70*/  S2UR UR4, SR_CgaCtaId ;  /* 0x00000000000479c3 */ /* 0x002e640000008800 */
[----:B-1----:R-:W-:-:S09]  /*1a80*/  UISETP.NE.AND UP0, UPT, UR4, URZ, UPT ;  /* 0x000000ff0400728c */ /* 0x002fd2000bf05270 */
[----:B------:R-:W-:Y:S05]  /*1a90*/  BRA.U UP0, `(.L_x_23) ;  /* 0x0000000100287547 */ /* 0x000fea000b800000 */
[----:B------:R-:W-:Y:S02]  /*1aa0*/  LEA R0, R9, UR13, 0x3 ;  /* 0x0000000d09007c11 */ /* 0x000fe4000f8e18ff */
[----:B------:R-:W-:-:S04]  /*1ab0*/  SHF.L.U32 R3, R8, 0x1f, RZ ;  /* 0x0000001f08037819 */ /* 0x000fc800000006ff */
[----:B------:R-:W1:Y:S02]  /*1ac0*/  SYNCS.PHASECHK.TRANS64.TRYWAIT P0, [R0+URZ+0xf0], R3 ;  /* 0x0000f003000075a7 */ /* 0x000e6400080011ff */
[----:B-1----:R-:W-:Y:S05]  /*1ad0*/  @!P0 BRA `(.L_x_24) ;  /* 0x0000007c00a48947 */ /* 0x002fea0003800000 */
.L_x_148:
[----:B------:R2:W-:Y:S01]  /*1ae0*/  SYNCS.ARRIVE.TRANS64.A1T0 RZ, [R0+URZ+0xe0], RZ ;  /* 0x0000e0ff00ff79a7 */ /* 0x0005e200081000ff */
[----:B------:R-:W-:-:S05]  /*1af0*/  VIADD R9, R9, 0x1 ;  /* 0x0000000109097836 */ /* 0x000fca0000000000 */
[----:B------:R-:W-:-:S04]  /*1b00*/  ISETP.NE.AND P0, PT, R9, 0x2, PT ;  /* 0x000000020900780c */ /* 0x000fc80003f05270 */
[----:B-1----:R-:W-:Y:S02]  /*1b10*/  SEL R3, RZ, 0x1, P0 ;  /* 0x00000001ff037807 */ /* 0x002fe40000000000 */
[----:B------:R-:W-:Y:S02]  /*1b20*/  SEL R9, R9, RZ, P0 ;  /* 0x000000ff09097207 */ /* 0x000fe40000000000 */
[----:B------:R-:W-:-:S07]  /*1b30*/  LOP3.LUT R8, R8, R3, RZ, 0x3c, !PT ;  /* 0x0000000308087212 */ /* 0x000fce00078e3cff */
.L_x_23:
[----:B------:R-:W-:Y:S01]  /*1b40*/  ULEA UR4, UR6, UR13, 0x3 ;  /* 0x0000000d06047291 */ /* 0x000fe2000f8e18ff */
[----:B--2---:R-:W-:Y:S01]  /*1b50*/  SHF.L.U32 R0, R12, 0x1f, RZ ;  /* 0x0000001f0c007819 */ /* 0x004fe200000006ff */
[----:B------:R-:W-:Y:S02]  /*1b60*/  UISETP.GE.U32.AND UP0, UPT, UR47, 0x3f, UPT ;  /* 0x0000003f2f00788c */ /* 0x000fe4000bf06070 */
[----:B------:R-:W-:Y:S01]  /*1b70*/  ULEA UR11, UR20, UR46, 0x7 ;  /* 0x0000002e140b7291 */ /* 0x000fe2000f8e38ff */
[----:B------:R-:W-:-:S04]  /*1b80*/  UMOV UR7, URZ ;  /* 0x000000ff00077c82 */ /* 0x000fc80008000000 */
[----:B------:R1:W2:Y:S01]  /*1b90*/  SYNCS.PHASECHK.TRANS64.TRYWAIT P0, [UR4+0x18], R0 ;  /* 0x00001800ff0075a7 */ /* 0x0002a20008001104 */
[----:B------:R-:W-:-:S04]  /*1ba0*/  ULEA.HI UR4, UR16, UR16, URZ, 0x1 ;  /* 0x0000001010047291 */ /* 0x000fc8000f8f08ff */
[----:B------:R-:W-:-:S04]  /*1bb0*/  USHF.L.U32 UR4, UR4, 0x7, URZ ;  /* 0x0000000704047899 */ /* 0x000fc800080006ff */
[----:B------:R-:W-:-:S04]  /*1bc0*/  ULOP3.LUT UR35, UR4, 0xffffff00, URZ, 0xc0, !UPT ;  /* 0xffffff0004237892 */ /* 0x000fc8000f8ec0ff */
[----:B------:R-:W-:Y:S01]  /*1bd0*/  UIADD3 UR35, UPT, UPT, UR45, UR35, URZ ;  /* 0x000000232d237290 */ /* 0x000fe2000fffe0ff */
[----:B------:R-:W-:Y:S11]  /*1be0*/  BRA.U !UP0, `(.L_x_25) ;  /* 0x0000000108c87547 */ /* 0x000ff6000b800000 */
[----:B------:R-:W-:Y:S01]  /*1bf0*/  UMOV UR16, UR43 ;  /* 0x0000002b00107c82 */ /* 0x000fe20008000000 */
[----:B------:R-:W-:Y:S01]  /*1c00*/  UMOV UR4, UR6 ;  /* 0x0000000600047c82 */ /* 0x000fe20008000000 */
[----:B------:R-:W-:-:S05]  /*1c10*/  UMOV UR34, URZ ;  /* 0x000000ff00227c82 */ /* 0x000fca0008000000 */
.L_x_31:
[----:B------:R-:W-:Y:S01]  /*1c20*/  ULEA UR33, UR4, UR13, 0x3 ;  /* 0x0000000d04217291 */ /* 0x000fe2000f8e18ff */
[----:B------:R-:W-:Y:S01]  /*1c30*/  @P3 MOV R2, 0x6000 ;  /* 0x0000600000023802 */ /* 0x000fe20000000f00 */
[----:B--234-:R-:W-:Y:S10]  /*1c40*/  @P0 BRA `(.L_x_26) ;  /* 0x00000000000c0947 */ /* 0x01cff40003800000 */
[----:B------:R-:W-:-:S04]  /*1c50*/  SHF.L.U32 R3, R12, 0x1f, RZ ;  /* 0x0000001f0c037819 */ /* 0x000fc800000006ff */
[----:B------:R-:W2:Y:S02]  /*1c60*/  SYNCS.PHASECHK.TRANS64.TRYWAIT P0, [UR33+0x18], R3 ;  /* 0x00001803ff0075a7 */ /* 0x000ea40008001121 */
[----:B--2---:R-:W-:Y:S05]  /*1c70*/  @!P0 BRA `(.L_x_27) ;  /* 0x0000007c00508947 */ /* 0x004fea0003800000 */
.L_x_26:
[----:B------:R2:W-:Y:S01]  /*1c80*/  @P3 SYNCS.ARRIVE.TRANS64 RZ, [UR33], R2 ;  /* 0x00000002ffff39a7 */ /* 0x0005e20008000021 */
[----:B------:R-:W-:Y:S02]  /*1c90*/  ULOP3.LUT UR5, UR21, 0x2, URZ, 0xfc, !UPT ;  /* 0x0000000215057892 */ /* 0x000fe4000f8efcff */
[----:B------:R-:W-:Y:S02]  /*1ca0*/  UIADD3 UR16, UPT, UPT, UR16, 0x1, URZ ;  /* 0x0000000110107890 */ /* 0x000fe4000fffe0ff */
[----:B------:R-:W-:Y:S02]  /*1cb0*/  UISETP.NE.AND UP0, UPT, UR5, 0x2, UPT ;  /* 0x000000020500788c */ /* 0x000fe4000bf05270 */
[----:B------:R-:W-:-:S07]  /*1cc0*/  UISETP.NE.AND UP2, UPT, UR16, 0x1, UPT ;  /* 0x000000011000788c */ /* 0x000fce000bf45270 */
[----:B------:R-:W-:Y:S05]  /*1cd0*/  BRA.U UP0, `(.L_x_28) ;  /* 0x0000000100047547 */ /* 0x000fea000b800000 */
[----:B------:R-:W-:Y:S05]  /*1ce0*/  BPT.TRAP 0x1 ;  /* 0x000000040000795c */ /* 0x000fea0000300000 */
.L_x_28:
[----:B------:R-:W-:Y:S04]  /*1cf0*/  BSSY.RECONVERGENT B0, `(.L_x_29) ;  /* 0x0000003000007945 */ /* 0x000fe80003800200 */
[----:B------:R-:W-:Y:S05]  /*1d00*/  @!P2 BRA `(.L_x_30) ;  /* 0x000000000004a947 */ /* 0x000fea0003800000 */
[----:B------:R-:W-:Y:S05]  /*1d10*/  BPT.TRAP 0x1 ;  /* 0x000000040000795c */ /* 0x000fea0000300000 */
.L_x_30:
[----:B------:R-:W-:Y:S05]  /*1d20*/  BSYNC.RECONVERGENT B0 ;  /* 0x0000000000007941 */ /* 0x000fea0003800200 */
.L_x_29:
[----:B------:R-:W-:Y:S02]  /*1d30*/  UIADD3 UR5, UPT, UPT, UR4, 0x1, URZ ;  /* 0x0000000104057890 */ /* 0x000fe4000fffe0ff */
[----:B------:R-:W-:Y:S02]  /*1d40*/  USHF.L.U32 UR8, UR4, 0xc, URZ ;  /* 0x0000000c04087899 */ /* 0x000fe400080006ff */
[----:B------:R-:W-:Y:S02]  /*1d50*/  UISETP.NE.AND UP0, UPT, UR5, 0x3, UPT ;  /* 0x000000030500788c */ /* 0x000fe4000bf05270 */
[----:B------:R-:W-:Y:S02]  /*1d60*/  ULOP3.LUT UR32, UR8, UR28, URZ, 0xfc, !UPT ;  /* 0x0000001c08207292 */ /* 0x000fe4000f8efcff */
[----:B------:R-:W-:Y:S02]  /*1d70*/  USEL UR7, URZ, 0x1, UP0 ;  /* 0x00000001ff077887 */ /* 0x000fe40008000000 */
[----:B------:R-:W-:-:S02]  /*1d80*/  USEL UR6, UR5, URZ, UP0 ;  /* 0x000000ff05067287 */ /* 0x000fc40008000000 */
[----:B------:R-:W-:Y:S02]  /*1d90*/  UIADD3 UR14, UP1, UPT, UR26, 0x80, URZ ;  /* 0x000000801a0e7890 */ /* 0x000fe4000ff3e0ff */
[----:B------:R-:W-:Y:S01]  /*1da0*/  ULEA UR5, UR6, UR13, 0x3 ;  /* 0x0000000d06057291 */ /* 0x000fe2000f8e18ff */
[----:B------:R-:W-:Y:S01]  /*1db0*/  LOP3.LUT R12, R12, UR7, RZ, 0x3c, !PT ;  /* 0x000000070c0c7c12 */ /* 0x000fe2000f8e3cff */
[----:B------:R-:W-:Y:S02]  /*1dc0*/  ULEA UR32, UR32, UR13, 0x1 ;  /* 0x0000000d20207291 */ /* 0x000fe4000f8e08ff */
[----:B------:R-:W-:Y:S01]  /*1dd0*/  UIADD3 UR4, UP0, UPT, UR26, 0x180, URZ ;  /* 0x000001801a047890 */ /* 0x000fe2000ff1e0ff */
[----:B-1----:R-:W-:Y:S01]  /*1de0*/  SHF.L.U32 R0, R12, 0x1f, RZ ;  /* 0x0000001f0c007819 */ /* 0x002fe200000006ff */
[----:B------:R-:W-:Y:S02]  /*1df0*/  ULOP3.LUT UR33, UR33, 0xfefffff8, URZ, 0xc0, !UPT ;  /* 0xfefffff821217892 */ /* 0x000fe4000f8ec0ff */
[----:B------:R-:W-:Y:S01]  /*1e00*/  UIADD3.X UR15, UPT, UPT, URZ, UR27, URZ, UP1, !UPT ;  /* 0x0000001bff0f7290 */ /* 0x000fe20008ffe4ff */
[----:B------:R3:W4:Y:S01]  /*1e10*/  SYNCS.PHASECHK.TRANS64.TRYWAIT P0, [UR5+0x18], R0 ;  /* 0x00001800ff0075a7 */ /* 0x0007220008001105 */
[----:B------:R-:W-:-:S02]  /*1e20*/  UIADD3 UR32, UPT, UPT, UR32, 0x8400, URZ ;  /* 0x0000840020207890 */ /* 0x000fc4000fffe0ff */
[----:B------:R-:W-:Y:S02]  /*1e30*/  UPRMT UR7, URZ, 0x5410, UR24 ;  /* 0x00005410ff077896 */ /* 0x000fe40008000018 */
[----:B------:R-:W-:Y:S02]  /*1e40*/  UIADD3 UR8, UPT, UPT, UR13, 0xe400, UR8 ;  /* 0x0000e4000d087890 */ /* 0x000fe4000fffe008 */
[----:B------:R-:W-:Y:S01]  /*1e50*/  UIADD3.X UR5, UPT, UPT, URZ, UR27, URZ, UP0, !UPT ;  /* 0x0000001bff057290 */ /* 0x000fe200087fe4ff */
[----:B------:R-:W-:Y:S01]  /*1e60*/  UMOV UR18, 0x0 ;  /* 0x0000000000127882 */ /* 0x000fe20000000000 */
[----:B------:R-:W-:Y:S01]  /*1e70*/  UMOV UR19, 0x10000000 ;  /* 0x1000000000137882 */ /* 0x000fe20000000000 */
[----:B------:R-:W-:Y:S01]  /*1e80*/  UMOV UR10, UR34 ;  /* 0x00000022000a7c82 */ /* 0x000fe20008000000 */
[----:B------:R-:W-:Y:S01]  /*1e90*/  UMOV UR12, UR36 ;  /* 0x00000024000c7c82 */ /* 0x000fe20008000000 */
[----:B------:R-:W-:Y:S01]  /*1ea0*/  UMOV UR9, UR33 ;  /* 0x0000002100097c82 */ /* 0x000fe20008000000 */
[----:B------:R1:W-:Y:S03]  /*1eb0*/  UTMALDG.3D.MULTICAST.2CTA [UR32], [UR14], UR7, desc[UR18] ;  /* 0x000012200e0073b4 */ /* 0x0003e60008211807 */
[----:B------:R2:W-:Y:S01]  /*1ec0*/  UTMALDG.3D.2CTA [UR8], [UR4], desc[UR18] ;  /* 0x00001208040075b4 */ /* 0x0005e20008211000 */
[----:B-1----:R-:W-:Y:S01]  /*1ed0*/  UIADD3 UR34, UPT, UPT, UR34, 0x20, URZ ;  /* 0x0000002022227890 */ /* 0x002fe2000fffe0ff */
[----:B------:R-:W-:Y:S01]  /*1ee0*/  UMOV UR7, UR29 ;  /* 0x0000001d00077c82 */ /* 0x000fe20008000000 */
[----:B--2---:R-:W-:Y:S01]  /*1ef0*/  UMOV UR4, UR6 ;  /* 0x0000000600047c82 */ /* 0x004fe20008000000 */
[----:B------:R-:W-:Y:S09]  /*1f00*/  BRA.U UP2, `(.L_x_31) ;  /* 0xfffffffd02447547 */ /* 0x000ff2000b83ffff */
.L_x_25:
[----:B------:R-:W-:Y:S01]  /*1f10*/  ULEA UR4, UR6, UR13, 0x3 ;  /* 0x0000000d06047291 */ /* 0x000fe2000f8e18ff */
[----:B-1-3--:R-:W-:Y:S01]  /*1f20*/  SHF.L.U32 R0, R12, 0x1f, RZ ;  /* 0x0000001f0c007819 */ /* 0x00afe200000006ff */
[----:B------:R-:W-:Y:S01]  /*1f30*/  @!P1 SYNCS.ARRIVE.TRANS64.A1T0 RZ, [UR13+0x78], RZ ;  /* 0x000078ffffff99a7 */ /* 0x000fe2000810000d */
[----:B------:R-:W-:-:S06]  /*1f40*/  UISETP.GT.AND UP0, UPT, UR41, UR40, UPT ;  /* 0x000000282900728c */ /* 0x000fcc000bf04270 */
[----:B--2-4-:R1:W2:Y:S03]  /*1f50*/  SYNCS.PHASECHK.TRANS64.TRYWAIT P0, [UR4+0x18], R0 ;  /* 0x00001800ff0075a7 */ /* 0x0142a60008001104 */
[----:B------:R-:W-:Y:S05]  /*1f60*/  BRA.U !UP0, `(.L_x_32) ;  /* 0x0000000108c07547 */ /* 0x000fea000b800000 */
[----:B------:R-:W-:Y:S01]  /*1f70*/  UIADD3 UR25, UPT, UPT, UR44, UR7, URZ ;  /* 0x000000072c197290 */ /* 0x000fe2000fffe0ff */
[----:B------:R-:W-:-:S11]  /*1f80*/  UMOV UR4, UR6 ;  /* 0x0000000600047c82 */ /* 0x000fd60008000000 */
.L_x_38:
[----:B------:R-:W-:Y:S01]  /*1f90*/  ULEA UR17, UR4, UR13, 0x3 ;  /* 0x0000000d04117291 */ /* 0x000fe2000f8e18ff */
[----:B--2---:R-:W-:Y:S01]  /*1fa0*/  @P3 MOV R2, 0x6000 ;  /* 0x0000600000023802 */ /* 0x004fe20000000f00 */
[----:B--2-4-:R-:W-:Y:S10]  /*1fb0*/  @P0 BRA `(.L_x_33) ;  /* 0x00000000000c0947 */ /* 0x014ff40003800000 */
[----:B------:R-:W-:-:S04]  /*1fc0*/  SHF.L.U32 R3, R12, 0x1f, RZ ;  /* 0x0000001f0c037819 */ /* 0x000fc800000006ff */
[----:B------:R-:W2:Y:S02]  /*1fd0*/  SYNCS.PHASECHK.TRANS64.TRYWAIT P0, [UR17+0x18], R3 ;  /* 0x00001803ff0075a7 */ /* 0x000ea40008001111 */
[----:B--2---:R-:W-:Y:S05]  /*1fe0*/  @!P0 BRA `(.L_x_34) ;  /* 0x00000078008c8947 */ /* 0x004fea0003800000 */
.L_x_33:
[----:B------:R2:W-:Y:S01]  /*1ff0*/  @P3 SYNCS.ARRIVE.TRANS64 RZ, [UR17], R2 ;  /* 0x00000002ffff39a7 */ /* 0x0005e20008000011 */
[----:B------:R-:W-:-:S04]  /*2000*/  ULOP3.LUT UR5, UR21, 0x2, URZ, 0xfc, !UPT ;  /* 0x0000000215057892 */ /* 0x000fc8000f8efcff */
[----:B------:R-:W-:-:S09]  /*2010*/  UISETP.NE.AND UP0, UPT, UR5, 0x2, UPT ;  /* 0x000000020500788c */ /* 0x000fd2000bf05270 */
[----:B------:R-:W-:Y:S05]  /*2020*/  BRA.U UP0, `(.L_x_35) ;  /* 0x0000000100047547 */ /* 0x000fea000b800000 */
[----:B------:R-:W-:Y:S05]  /*2030*/  BPT.TRAP 0x1 ;  /* 0x000000040000795c */ /* 0x000fea0000300000 */
.L_x_35:
[----:B------:R-:W-:Y:S04]  /*2040*/  BSSY.RECONVERGENT B0, `(.L_x_36) ;  /* 0x0000003000007945 */ /* 0x000fe80003800200 */
[----:B------:R-:W-:Y:S05]  /*2050*/  @!P2 BRA `(.L_x_37) ;  /* 0x000000000004a947 */ /* 0x000fea0003800000 */
[----:B------:R-:W-:Y:S05]  /*2060*/  BPT.TRAP 0x1 ;  /* 0x000000040000795c */ /* 0x000fea0000300000 */
.L_x_37:
[----:B------:R-:W-:Y:S05]  /*2070*/  BSYNC.RECONVERGENT B0 ;  /* 0x0000000000007941 */ /* 0x000fea0003800200 */
.L_x_36:
[----:B------:R-:W-:Y:S02]  /*2080*/  UIADD3 UR5, UPT, UPT, UR4, 0x1, URZ ;  /* 0x0000000104057890 */ /* 0x000fe4000fffe0ff */
[----:B------:R-:W-:Y:S02]  /*2090*/  UIADD3 UR14, UP1, UPT, UR26, 0x80, URZ ;  /* 0x000000801a0e7890 */ /* 0x000fe4000ff3e0ff */
[----:B------:R-:W-:Y:S02]  /*20a0*/  UISETP.NE.AND UP0, UPT, UR5, 0x3, UPT ;  /* 0x000000030500788c */ /* 0x000fe4000bf05270 */
[----:B------:R-:W-:Y:S02]  /*20b0*/  ULEA UR16, UR4, UR30, 0xd ;  /* 0x0000001e04107291 */ /* 0x000fe4000f8e68ff */
[----:B------:R-:W-:Y:S02]  /*20c0*/  USEL UR8, URZ, 0x1, UP0 ;  /* 0x00000001ff087887 */ /* 0x000fe40008000000 */
[----:B------:R-:W-:-:S02]  /*20d0*/  USEL UR6, UR5, URZ, UP0 ;  /* 0x000000ff05067287 */ /* 0x000fc40008000000 */
[----:B------:R-:W-:Y:S02]  /*20e0*/  UIADD3 UR22, UP0, UPT, UR26, 0x180, URZ ;  /* 0x000001801a167890 */ /* 0x000fe4000ff1e0ff */
[----:B------:R-:W-:Y:S01]  /*20f0*/  LOP3.LUT R12, R12, UR8, RZ, 0x3c, !PT ;  /* 0x000000080c0c7c12 */ /* 0x000fe2000f8e3cff */
[----:B------:R-:W-:Y:S02]  /*2100*/  ULEA UR8, UR4, UR13, 0xc ;  /* 0x0000000d04087291 */ /* 0x000fe4000f8e60ff */
[----:B------:R-:W-:Y:S01]  /*2110*/  ULEA UR5, UR6, UR13, 0x3 ;  /* 0x0000000d06057291 */ /* 0x000fe2000f8e18ff */
[----:B-1----:R-:W-:Y:S01]  /*2120*/  SHF.L.U32 R0, R12, 0x1f, RZ ;  /* 0x0000001f0c007819 */ /* 0x002fe200000006ff */
[----:B------:R-:W-:Y:S02]  /*2130*/  USHF.L.U32 UR18, UR7, 0x5, URZ ;  /* 0x0000000507127899 */ /* 0x000fe400080006ff */
[----:B------:R-:W-:Y:S02]  /*2140*/  ULOP3.LUT UR17, UR17, 0xfefffff8, URZ, 0xc0, !UPT ;  /* 0xfefffff811117892 */ /* 0x000fe4000f8ec0ff */
[----:B------:R-:W-:-:S02]  /*2150*/  UIADD3.X UR15, UPT, UPT, URZ, UR27, URZ, UP1, !UPT ;  /* 0x0000001bff0f7290 */ /* 0x000fc40008ffe4ff */
[----:B------:R-:W-:Y:S01]  /*2160*/  UPRMT UR4, URZ, 0x5410, UR24 ;  /* 0x00005410ff047896 */ /* 0x000fe20008000018 */
[----:B------:R3:W4:Y:S01]  /*2170*/  SYNCS.PHASECHK.TRANS64.TRYWAIT P0, [UR5+0x18], R0 ;  /* 0x00001800ff0075a7 */ /* 0x0007220008001105 */
[----:B------:R-:W-:Y:S02]  /*2180*/  UIADD3 UR8, UPT, UPT, UR8, 0xe400, URZ ;  /* 0x0000e40008087890 */ /* 0x000fe4000fffe0ff */
[----:B------:R-:W-:Y:S01]  /*2190*/  UIADD3.X UR23, UPT, UPT, URZ, UR27, URZ, UP0, !UPT ;  /* 0x0000001bff177290 */ /* 0x000fe200087fe4ff */
[----:B------:R-:W-:Y:S01]  /*21a0*/  UMOV UR32, 0x0 ;  /* 0x0000000000207882 */ /* 0x000fe20000000000 */
[----:B------:R-:W-:Y:S01]  /*21b0*/  UMOV UR33, 0x10000000 ;  /* 0x1000000000217882 */ /* 0x000fe20000000000 */
[----:B------:R-:W-:Y:S01]  /*21c0*/  UMOV UR19, UR35 ;  /* 0x0000002300137c82 */ /* 0x000fe20008000000 */
[----:B------:R-:W-:Y:S01]  /*21d0*/  UMOV UR20, UR36 ;  /* 0x0000002400147c82 */ /* 0x000fe20008000000 */
[----:B------:R-:W-:Y:S01]  /*21e0*/  UMOV UR12, UR36 ;  /* 0x00000024000c7c82 */ /* 0x000fe20008000000 */
[----:B------:R-:W-:Y:S01]  /*21f0*/  UMOV UR9, UR17 ;  /* 0x0000001100097c82 */ /* 0x000fe20008000000 */
[----:B------:R-:W-:Y:S01]  /*2200*/  UMOV UR10, UR18 ;  /* 0x00000012000a7c82 */ /* 0x000fe20008000000 */
[----:B------:R1:W-:Y:S01]  /*2210*/  UTMALDG.3D.MULTICAST.2CTA [UR16], [UR14], UR4, desc[UR32] ;  /* 0x000020100e0073b4 */ /* 0x0003e20008211804 */
[----:B------:R-:W-:-:S04]  /*2220*/  UIADD3 UR7, UPT, UPT, UR7, 0x1, URZ ;  /* 0x0000000107077890 */ /* 0x000fc8000fffe0ff */
[----:B------:R-:W-:Y:S01]  /*2230*/  UISETP.NE.AND UP0, UPT, UR7, UR25, UPT ;  /* 0x000000190700728c */ /* 0x000fe2000bf05270 */
[----:B------:R3:W-:Y:S01]  /*2240*/  UTMALDG.3D.2CTA [UR8], [UR22], desc[UR32] ;  /* 0x00002008160075b4 */ /* 0x0007e20008211000 */
[----:B-1----:R-:W-:-:S07]  /*2250*/  UMOV UR4, UR6 ;  /* 0x0000000600047c82 */ /* 0x002fce0008000000 */
[----:B---3--:R-:W-:Y:S05]  /*2260*/  BRA.U UP0, `(.L_x_38) ;  /* 0xfffffffd00487547 */ /* 0x008fea000b83ffff */
.L_x_32:
[C---:B------:R-:W-:Y:S01]  /*2270*/  LEA R3, R11.reuse, UR13, 0x3 ;  /* 0x0000000d0b037c11 */ /* 0x040fe2000f8e18ff */
[----:B------:R-:W-:Y:S01]  /*2280*/  NOP ;  /* 0x0000000000007918 */ /* 0x000fe20000000000 */
[----:B-1----:R-:W-:Y:S02]  /*2290*/  SHF.L.U32 R0, R10, 0x1f, RZ ;  /* 0x0000001f0a007819 */ /* 0x002fe400000006ff */
[----:B------:R-:W-:Y:S02]  /*22a0*/  LEA R5, R11, UR13, 0x4 ;  /* 0x0000000d0b057c11 */ /* 0x000fe4000f8e20ff */
[----:B--2-4-:R-:W1:Y:S02]  /*22b0*/  SYNCS.PHASECHK.TRANS64.TRYWAIT P0, [R3+URZ+0x80], R0 ;  /* 0x00008000030075a7 */ /* 0x014e6400080011ff */
[----:B-1----:R-:W-:Y:S05]  /*22c0*/  @!P0 BRA `(.L_x_39) ;  /* 0x0000007400ec8947 */ /* 0x002fea0003800000 */
.L_x_151:
[----:B------:R-:W2:Y:S01]  /*22d0*/  LDS.128 R4, [R5+0x110] ;  /* 0x0001100005047984 */ /* 0x000ea20000000c00 */
[----:B------:R-:W-:Y:S01]  /*22e0*/  UISETP.GE.AND UP0, UPT, UR42, 0x1, UPT ;  /* 0x000000012a00788c */ /* 0x000fe2000bf06270 */
[----:B------:R-:W-:Y:S01]  /*22f0*/  @!PT LDS RZ, [RZ] ;  /* 0x00000000fffff984 */ /* 0x000fe20000000800 */
[----:B------:R-:W-:Y:S01]  /*2300*/  @!PT LDS RZ, [RZ] ;  /* 0x00000000fffff984 */ /* 0x000fe20000000800 */
[----:B------:R-:W-:Y:S01]  /*2310*/  @!PT LDS RZ, [RZ] ;  /* 0x00000000fffff984 */ /* 0x000fe20000000800 */
[----:B------:R-:W-:Y:S01]  /*2320*/  @!PT LDS RZ, [RZ] ;  /* 0x00000000fffff984 */ /* 0x000fe20000000800 */
[----:B------:R3:W-:Y:S06]  /*2330*/  MEMBAR.ALL.CTA ;  /* 0x0000000000007992 */ /* 0x0007ec0000008000 */
[----:B---3--:R-:W3:Y:S01]  /*2340*/  FENCE.VIEW.ASYNC.S ;  /* 0x00000000000073c6 */ /* 0x008ee20000000000 */
[----:B--2---:R-:W-:-:S13]  /*2350*/  LOP3.LUT P0, RZ, R6, 0x1, RZ, 0xc0, !PT ;  /* 0x0000000106ff7812 */ /* 0x004fda000780c0ff */
[----:B---3--:R-:W-:Y:S01]  /*2360*/  VOTEU.ANY UP1, P0 ;  /* 0x0000000000ff7886 */ /* 0x008fe20000020100 */
[----:B------:R-:W-:-:S13]  /*2370*/  PLOP3.LUT P0, PT, PT, PT, UP1, 0x80, 0x8 ;  /* 0x000000000008781c */ /* 0x000fda0003f0f018 */
[----:B-1----:R-:W-:Y:S02]  /*2380*/  @P0 LOP3.LUT R0, R5, 0xffff, RZ, 0xc0, !PT ;  /* 0x0000ffff05000812 */ /* 0x002fe400078ec0ff */
[----:B------:R-:W-:Y:S02]  /*2390*/  @P0 MOV R2, R4 ;  /* 0x0000000400020202 */ /* 0x000fe40000000f00 */
[----:B------:R-:W-:Y:S01]  /*23a0*/  @P0 R2UR UR5, R0 ;  /* 0x00000000000502ca */ /* 0x000fe200000e0000 */
[----:B------:R-:W-:Y:S01]  /*23b0*/  VIADD R0, R3, 0x90 ;  /* 0x0000009003007836 */ /* 0x000fe20000000000 */
[----:B------:R-:W-:Y:S02]  /*23c0*/  @P0 SHF.R.U32.HI R4, RZ, 0x10, R5 ;  /* 0x00000010ff040819 */ /* 0x000fe40000011605 */
[----:B------:R-:W-:Y:S02]  /*23d0*/  @P0 R2UR UR7, R2 ;  /* 0x00000000020702ca */ /* 0x000fe400000e0000 */
[----:B------:R-:W-:-:S02]  /*23e0*/  PRMT R0, RZ, 0x654, R0 ;  /* 0x00000654ff007816 */ /* 0x000fc40000000000 */
[----:B------:R-:W-:Y:S02]  /*23f0*/  @P0 R2UR UR4, R4 ;  /* 0x00000000040402ca */ /* 0x000fe400000e0000 */
[----:B------:R1:W-:Y:S03]  /*2400*/  SYNCS.ARRIVE.TRANS64.RED.A1T0 RZ, [R0+URZ], RZ ;  /* 0x000000ff00ff79a7 */ /* 0x0003e600081004ff */
[----:B------:R-:W-:-:S04]  /*2410*/  @UP1 UMOV UR31, UR5 ;  /* 0x00000005001f1c82 */ /* 0x000fc80008000000 */
[----:B------:R-:W-:-:S04]  /*2420*/  @UP1 UMOV UR37, UR7 ;  /* 0x0000000700251c82 */ /* 0x000fc80008000000 */
[----:B------:R-:W-:Y:S01]  /*2430*/  @UP1 UMOV UR36, UR4 ;  /* 0x0000000400241c82 */ /* 0x000fe20008000000 */
[----:B------:R-:W-:Y:S05]  /*2440*/  BRA.U !UP0, `(.L_x_40) ;  /* 0x0000000108d47547 */ /* 0x000fea000b800000 */
[----:B------:R-:W2:Y:S01]  /*2450*/  LDCU.128 UR16, c[0x0][0xb10] ;  /* 0x00016200ff1077ac */ /* 0x000ea20008000c00 */
[----:B------:R-:W3:Y:S01]  /*2460*/  LDCU UR12, c[0x0][0xb20] ;  /* 0x00016400ff0c77ac */ /* 0x000ee20008000800 */
[----:B------:R-:W4:Y:S01]  /*2470*/  LDCU UR20, c[0x0][0xb0c] ;  /* 0x00016180ff1477ac */ /* 0x000f220008000800 */
[----:B------:R-:W1:Y:S01]  /*2480*/  LDCU.64 UR8, c[0x0][0xb28] ;  /* 0x00016500ff0877ac */ /* 0x000e620008000a00 */
[----:B------:R-:W-:Y:S02]  /*2490*/  UISETP.NE.AND UP3, UPT, UR42, 0x1, UPT ;  /* 0x000000012a00788c */ /* 0x000fe4000bf65270 */
[----:B--2---:R-:W-:Y:S02]  /*24a0*/  UIMAD.WIDE.U32 UR10, UR38, UR19, URZ ;  /* 0x00000013260a72a5 */ /* 0x004fe4000f8e00ff */
[----:B------:R-:W-:Y:S02]  /*24b0*/  UIMAD.WIDE.U32 UR4, UR39, UR16, URZ ;  /* 0x00000010270472a5 */ /* 0x000fe4000f8e00ff */
[----:B------:R-:W-:-:S02]  /*24c0*/  UISETP.NE.AND UP0, UPT, UR18, 0x1, UPT ;  /* 0x000000011200788c */ /* 0x000fc4000bf05270 */
[----:B------:R-:W-:Y:S01]  /*24d0*/  UIMAD.WIDE.U32 UR22, UR31, UR19, URZ ;  /* 0x000000131f1672a5 */ /* 0x000fe2000f8e00ff */
[----:B------:R-:W-:Y:S02]  /*24e0*/  UMOV UR10, UR11 ;  /* 0x0000000b000a7c82 */ /* 0x000fe40008000000 */
[----:B------:R-:W-:Y:S01]  /*24f0*/  UMOV UR4, UR5 ;  /* 0x0000000500047c82 */ /* 0x000fe20008000000 */
[----:B---3--:R-:W-:Y:S02]  /*2500*/  USHF.R.U32.HI UR10, URZ, UR12, UR10 ;  /* 0x0000000cff0a7299 */ /* 0x008fe4000801160a */
[----:B----4-:R-:W-:Y:S02]  /*2510*/  UISETP.NE.AND UP2, UPT, UR20, 0x1, UPT ;  /* 0x000000011400788c */ /* 0x010fe4000bf45270 */
[----:B------:R-:W-:Y:S02]  /*2520*/  USHF.R.U32.HI UR4, URZ, UR17, UR4 ;  /* 0x00000011ff047299 */ /* 0x000fe40008011604 */
[----:B------:R-:W-:-:S02]  /*2530*/  USEL UR5, UR38, UR10, !UP0 ;  /* 0x0000000a26057287 */ /* 0x000fc4000c000000 */
[----:B------:R-:W-:Y:S02]  /*2540*/  USEL UR7, UR39, UR4, !UP2 ;  /* 0x0000000427077287 */ /* 0x000fe4000d000000 */
[----:B-1----:R-:W-:Y:S01]  /*2550*/  UIMAD.WIDE.U32 UR10, UR5, UR8, URZ ;  /* 0x00000008050a72a5 */ /* 0x002fe2000f8e00ff */
[----:B------:R-:W-:Y:S01]  /*2560*/  UMOV UR4, UR23 ;  /* 0x0000001700047c82 */ /* 0x000fe20008000000 */
[----:B------:R-:W-:Y:S02]  /*2570*/  UIMAD.WIDE.U32 UR14, UR37, UR16, URZ ;  /* 0x00000010250e72a5 */ /* 0x000fe4000f8e00ff */
[----:B------:R-:W-:-:S03]  /*2580*/  UIMAD.WIDE.U32 UR22, UR7, UR8, URZ ;  /* 0x00000008071672a5 */ /* 0x000fc6000f8e00ff */
[----:B------:R-:W-:Y:S01]  /*2590*/  UMOV UR10, UR11 ;  /* 0x0000000b000a7c82 */ /* 0x000fe20008000000 */
[----:B------:R-:W-:Y:S02]  /*25a0*/  USHF.R.U32.HI UR4, URZ, UR12, UR4 ;  /* 0x0000000cff047299 */ /* 0x000fe40008011604 */
[----:B------:R-:W-:Y:S01]  /*25b0*/  @UP3 USHF.R.U32.HI UR5, URZ, UR9, UR10 ;  /* 0x00000009ff053299 */ /* 0x000fe2000801160a */
[----:B------:R-:W-:Y:S01]  /*25c0*/  UMOV UR14, UR15 ;  /* 0x0000000f000e7c82 */ /* 0x000fe20008000000 */
[----:B------:R-:W-:Y:S01]  /*25d0*/  UMOV UR22, UR23 ;  /* 0x0000001700167c82 */ /* 0x000fe20008000000 */
[----:B------:R-:W-:Y:S02]  /*25e0*/  USHF.R.U32.HI UR17, URZ, UR17, UR14 ;  /* 0x00000011ff117299 */ /* 0x000fe4000801160e */
[----:B------:R-:W-:Y:S02]  /*25f0*/  USEL UR4, UR31, UR4, !UP0 ;  /* 0x000000041f047287 */ /* 0x000fe4000c000000 */
[----:B------:R-:W-:-:S02]  /*2600*/  @UP3 USHF.R.U32.HI UR7, URZ, UR9, UR22 ;  /* 0x00000009ff073299 */ /* 0x000fc40008011616 */
[----:B------:R-:W-:Y:S02]  /*2610*/  UIMAD UR10, UR42, UR5, URZ ;  /* 0x000000052a0a72a4 */ /* 0x000fe4000f8e02ff */
[----:B------:R-:W-:Y:S02]  /*2620*/  USEL UR5, UR37, UR17, !UP2 ;  /* 0x0000001125057287 */ /* 0x000fe4000d000000 */
[----:B------:R-:W-:Y:S02]  /*2630*/  UIMAD UR12, UR42, UR7, URZ ;  /* 0x000000072a0c72a4 */ /* 0x000fe4000f8e02ff */
[----:B------:R-:W-:Y:S02]  /*2640*/  UISETP.GE.AND UP0, UPT, UR4, UR10, UPT ;  /* 0x0000000a0400728c */ /* 0x000fe4000bf06270 */
[----:B------:R-:W-:Y:S02]  /*2650*/  UIMAD.WIDE.U32 UR10, UR4, UR8, URZ ;  /* 0x00000008040a72a5 */ /* 0x000fe4000f8e00ff */
[----:B------:R-:W-:-:S02]  /*2660*/  UISETP.GE.OR UP0, UPT, UR5, UR12, UP0 ;  /* 0x0000000c0500728c */ /* 0x000fc40008706670 */
[----:B------:R-:W-:Y:S02]  /*2670*/  UIMAD.WIDE.U32 UR14, UR5, UR8, URZ ;  /* 0x00000008050e72a5 */ /* 0x000fe4000f8e00ff */
[----:B------:R-:W-:Y:S01]  /*2680*/  UIADD3 UR12, UPT, UPT, -UR5, URZ, URZ ;  /* 0x000000ff050c7290 */ /* 0x000fe2000fffe1ff */
[----:B------:R-:W-:Y:S01]  /*2690*/  UMOV UR10, UR11 ;  /* 0x0000000b000a7c82 */ /* 0x000fe20008000000 */
[----:B------:R-:W-:Y:S02]  /*26a0*/  UIADD3 UR11, UPT, UPT, -UR4, URZ, URZ ;  /* 0x000000ff040b7290 */ /* 0x000fe4000fffe1ff */
[----:B------:R-:W-:-:S03]  /*26b0*/  USHF.R.U32.HI UR10, URZ, UR9, UR10 ;  /* 0x00000009ff0a7299 */ /* 0x000fc6000801160a */
[----:B------:R-:W-:Y:S01]  /*26c0*/  @!UP0 UMOV UR8, UR15 ;  /* 0x0000000f00088c82 */ /* 0x000fe20008000000 */
[----:B------:R-:W-:Y:S02]  /*26d0*/  UIMAD UR11, UR18, UR11, UR31 ;  /* 0x0000000b120b72a4 */ /* 0x000fe4000f8e021f */
[----:B------:R-:W-:Y:S02]  /*26e0*/  USEL UR10, UR4, UR10, !UP3 ;  /* 0x0000000a040a7287 */ /* 0x000fe4000d800000 */
[----:B------:R-:W-:Y:S02]  /*26f0*/  @!UP0 USHF.R.U32.HI UR8, URZ, UR9, UR8 ;  /* 0x00000009ff088299 */ /* 0x000fe40008011608 */
[----:B------:R-:W-:Y:S02]  /*2700*/  UIADD3 UR9, UPT, UPT, -UR10, URZ, URZ ;  /* 0x000000ff0a097290 */ /* 0x000fe4000fffe1ff */
[----:B------:R-:W-:Y:S02]  /*2710*/  @!UP0 USEL UR8, UR5, UR8, !UP3 ;  /* 0x0000000805088287 */ /* 0x000fe4000d800000 */
[----:B------:R-:W-:-:S02]  /*2720*/  UIMAD UR9, UR42, UR9, UR4 ;  /* 0x000000092a0972a4 */ /* 0x000fc4000f8e0204 */
[----:B------:R-:W-:Y:S02]  /*2730*/  @!UP0 UIADD3 UR10, UPT, UPT, UR10, -UR8, URZ ;  /* 0x800000080a0a8290 */ /* 0x000fe4000fffe0ff */
[----:B------:R-:W-:Y:S02]  /*2740*/  @!UP0 UIMAD UR8, UR9, UR7, UR8 ;  /* 0x00000007090882a4 */ /* 0x000fe4000f8e0208 */
[----:B------:R-:W-:Y:S02]  /*2750*/  @!UP0 UIMAD UR4, UR42, UR10, UR5 ;  /* 0x0000000a2a0482a4 */ /* 0x000fe4000f8e0205 */
[----:B------:R-:W-:Y:S02]  /*2760*/  UIMAD UR7, UR20, UR12, UR37 ;  /* 0x0000000c140772a4 */ /* 0x000fe4000f8e0225 */
[----:B------:R-:W-:Y:S01]  /*2770*/  UIMAD UR31, UR4, UR18, UR11 ;  /* 0x00000012041f72a4 */ /* 0x000fe2000f8e020b */
[----:B------:R-:W-:Y:S02]  /*2780*/  @!UP0 UMOV UR5, UR8 ;  /* 0x0000000800058c82 */ /* 0x000fe40008000000 */
[----:B------:R-:W-:-:S12]  /*2790*/  UIMAD UR37, UR5, UR20, UR7 ;  /* 0x00000014052572a4 */ /* 0x000fd8000f8e0207 */
.L_x_40:
[----:B------:R-:W2:Y:S02]  /*27a0*/  LDCU UR4, c[0x0][0xb30] ;  /* 0x00016600ff0477ac */ /* 0x000ea40008000800 */
[----:B--2---:R-:W-:-:S09]  /*27b0*/  UISETP.NE.AND UP0, UPT, UR4, 0x1, UPT ;  /* 0x000000010400788c */ /* 0x004fd2000bf05270 */
[----:B------:R-:W-:Y:S05]  /*27c0*/  BRA.U UP0, `(.L_x_41) ;  /* 0x0000000100447547 */ /* 0x000fea000b800000 */
[----:B------:R-:W2:Y:S01]  /*27d0*/  LDCU.128 UR16, c[0x0][0xb10] ;  /* 0x00016200ff1077ac */ /* 0x000ea20008000c00 */
[----:B------:R-:W3:Y:S01]  /*27e0*/  LDCU UR10, c[0x0][0xb0c] ;  /* 0x00016180ff0a77ac */ /* 0x000ee20008000800 */
[----:B------:R-:W4:Y:S01]  /*27f0*/  LDCU UR7, c[0x0][0xb20] ;  /* 0x00016400ff0777ac */ /* 0x000f220008000800 */
[----:B--2---:R-:W-:Y:S02]  /*2800*/  UIMAD.WIDE.U32 UR8, UR37, UR16, URZ ;  /* 0x00000010250872a5 */ /* 0x004fe4000f8e00ff */
[----:B------:R-:W-:Y:S02]  /*2810*/  UIMAD.WIDE.U32 UR4, UR31, UR19, URZ ;  /* 0x000000131f0472a5 */ /* 0x000fe4000f8e00ff */
[----:B---3--:R-:W-:Y:S02]  /*2820*/  UISETP.NE.AND UP2, UPT, UR10, 0x1, UPT ;  /* 0x000000010a00788c */ /* 0x008fe4000bf45270 */
[----:B------:R-:W-:Y:S01]  /*2830*/  UISETP.NE.AND UP0, UPT, UR18, 0x1, UPT ;  /* 0x000000011200788c */ /* 0x000fe2000bf05270 */
[----:B------:R-:W-:-:S02]  /*2840*/  UMOV UR8, UR9 ;  /* 0x0000000900087c82 */ /* 0x000fc40008000000 */
[----:B------:R-:W-:Y:S01]  /*2850*/  UMOV UR4, UR5 ;  /* 0x0000000500047c82 */ /* 0x000fe20008000000 */
[----:B------:R-:W-:Y:S02]  /*2860*/  USHF.R.U32.HI UR17, URZ, UR17, UR8 ;  /* 0x00000011ff117299 */ /* 0x000fe40008011608 */
[----:B----4-:R-:W-:Y:S02]  /*2870*/  USHF.R.U32.HI UR4, URZ, UR7, UR4 ;  /* 0x00000007ff047299 */ /* 0x010fe40008011604 */
[----:B------:R-:W-:Y:S02]  /*2880*/  USEL UR5, UR37, UR17, !UP2 ;  /* 0x0000001125057287 */ /* 0x000fe4000d000000 */
[----:B------:R-:W-:-:S04]  /*2890*/  USEL UR4, UR31, UR4, !UP0 ;  /* 0x000000041f047287 */ /* 0x000fc8000c000000 */
[----:B------:R-:W-:Y:S02]  /*28a0*/  UIADD3 UR7, UPT, UPT, UR5, -UR4, URZ ;  /* 0x8000000405077290 */ /* 0x000fe4000fffe0ff */
[----:B------:R-:W-:Y:S02]  /*28b0*/  UIADD3 UR4, UPT, UPT, -UR5, UR4, URZ ;  /* 0x0000000405047290 */ /* 0x000fe4000fffe1ff */
[----:B------:R-:W-:Y:S02]  /*28c0*/  UIMAD UR31, UR7, UR18, UR31 ;  /* 0x00000012071f72a4 */ /* 0x000fe4000f8e021f */
[----:B------:R-:W-:-:S12]  /*28d0*/  UIMAD UR37, UR4, UR10, UR37 ;  /* 0x0000000a042572a4 */ /* 0x000fd8000f8e0225 */
.L_x_41:
[----:B------:R-:W-:Y:S01]  /*28e0*/  VIADD R11, R11, 0x1 ;  /* 0x000000010b0b7836 */ /* 0x000fe20000000000 */
[----:B------:R-:W-:Y:S02]  /*28f0*/  R2UR UR5, R83 ;  /* 0x00000000530572ca */ /* 0x000fe400000e0000 */
[----:B------:R-:W-:Y:S02]  /*2900*/  R2UR UR4, R82 ;  /* 0x00000000520472ca */ /* 0x000fe400000e0000 */
[C---:B------:R-:W-:Y:S02]  /*2910*/  ISETP.NE.AND P0, PT, R11.reuse, 0x2, PT ;  /* 0x000000020b00780c */ /* 0x040fe40003f05270 */
[----:B------:R-:W-:Y:S02]  /*2920*/  PLOP3.LUT P1, PT, PT, PT, PT, 0x80, 0x8 ;  /* 0x000000000008781c */ /* 0x000fe40003f2f070 */
[----:B------:R-:W-:Y:S02]  /*2930*/  SEL R3, RZ, 0x1, P0 ;  /* 0x00000001ff037807 */ /* 0x000fe40000000000 */
[----:B------:R-:W-:-:S02]  /*2940*/  SEL R11, R11, RZ, P0 ;  /* 0x000000ff0b0b7207 */ /* 0x000fc40000000000 */
[----:B------:R-:W-:Y:S01]  /*2950*/  LOP3.LUT R10, R10, R3, RZ, 0x3c, !PT ;  /* 0x000000030a0a7212 */ /* 0x000fe200078e3cff */
[----:B------:R-:W-:Y:S02]  /*2960*/  UIADD3 UR16, UPT, UPT, UR37, UR5, URZ ;  /* 0x0000000525107290 */ /* 0x000fe4000fffe0ff */
[----:B------:R-:W-:Y:S01]  /*2970*/  UIADD3 UR20, UPT, UPT, UR31, UR4, URZ ;  /* 0x000000041f147290 */ /* 0x000fe2000fffe0ff */
[----:B------:R-:W-:Y:S11]  /*2980*/  BRA.U UP1, `(.L_x_42) ;  /* 0xfffffff101387547 */ /* 0x000ff6000b83ffff */
[----:B------:R-:W-:Y:S01]  /*2990*/  UIADD3 UR13, UPT, UPT, UR13, 0x18, URZ ;  /* 0x000000180d0d7890 */ /* 0x000fe2000fffe0ff */
[----:B------:R-:W-:-:S03]  /*29a0*/  SHF.L.U32 R3, R12, 0x1f, RZ ;  /* 0x0000001f0c037819 */ /* 0x000fc600000006ff */
[----:B------:R-:W-:-:S09]  /*29b0*/  ULEA UR4, UR6, UR13, 0x3 ;  /* 0x0000000d06047291 */ /* 0x000fd2000f8e18ff */
[----:B------:R-:W2:Y:S02]  /*29c0*/  SYNCS.PHASECHK.TRANS64.TRYWAIT P0, [UR4], R3 ;  /* 0x00000003ff0075a7 */ /* 0x000ea40008001104 */
[----:B--2---:R-:W-:Y:S05]  /*29d0*/  @!P0 BRA `(.L_x_43) ;  /* 0x00000070003c8947 */ /* 0x004fea0003800000 */
.L_x_153:
[----:B------:R-:W-:-:S04]  /*29e0*/  UIADD3 UR4, UPT, UPT, UR6, 0x1, URZ ;  /* 0x0000000106047890 */ /* 0x000fc8000fffe0ff */
[----:B------:R-:W-:-:S04]  /*29f0*/  UISETP.NE.AND UP0, UPT, UR4, 0x3, UPT ;  /* 0x000000030400788c */ /* 0x000fc8000bf05270 */
[----:B------:R-:W-:Y:S02]  /*2a00*/  USEL UR6, URZ, 0x1, UP0 ;  /* 0x00000001ff067887 */ /* 0x000fe40008000000 */
[----:B------:R-:W-:-:S04]  /*2a10*/  USEL UR4, UR4, URZ, UP0 ;  /* 0x000000ff04047287 */ /* 0x000fc80008000000 */
[----:B------:R-:W-:Y:S01]  /*2a20*/  ULEA UR5, UR4, UR13, 0x3 ;  /* 0x0000000d04057291 */ /* 0x000fe2000f8e18ff */
[----:B------:R-:W-:-:S04]  /*2a30*/  LOP3.LUT R12, R12, UR6, RZ, 0x3c, !PT ;  /* 0x000000060c0c7c12 */ /* 0x000fc8000f8e3cff */
[----:B-1----:R-:W-:-:S04]  /*2a40*/  SHF.L.U32 R3, R12, 0x1f, RZ ;  /* 0x0000001f0c037819 */ /* 0x002fc800000006ff */
[----:B------:R-:W1:Y:S02]  /*2a50*/  SYNCS.PHASECHK.TRANS64.TRYWAIT P0, [UR5], R3 ;  /* 0x00000003ff0075a7 */ /* 0x000e640008001105 */
[----:B-1----:R-:W-:Y:S05]  /*2a60*/  @!P0 BRA `(.L_x_44) ;  /* 0x0000007000308947 */ /* 0x002fea0003800000 */
.L_x_155:
[----:B------:R-:W-:-:S04]  /*2a70*/  UIADD3 UR4, UPT, UPT, UR4, 0x1, URZ ;  /* 0x0000000104047890 */ /* 0x000fc8000fffe0ff */
[----:B------:R-:W-:-:S04]  /*2a80*/  UISETP.NE.AND UP0, UPT, UR4, 0x3, UPT ;  /* 0x000000030400788c */ /* 0x000fc8000bf05270 */
[----:B------:R-:W-:Y:S02]  /*2a90*/  USEL UR5, URZ, 0x1, UP0 ;  /* 0x00000001ff057887 */ /* 0x000fe40008000000 */
[----:B------:R-:W-:-:S04]  /*2aa0*/  USEL UR4, UR4, URZ, UP0 ;  /* 0x000000ff04047287 */ /* 0x000fc80008000000 */
[----:B------:R-:W-:Y:S01]  /*2ab0*/  ULEA UR4, UR4, UR13, 0x3 ;  /* 0x0000000d04047291 */ /* 0x000fe2000f8e18ff */
[----:B-1----:R-:W-:-:S04]  /*2ac0*/  LOP3.LUT R3, R12, UR5, RZ, 0x3c, !PT ;  /* 0x000000050c037c12 */ /* 0x002fc8000f8e3cff */
[----:B------:R-:W-:Y:S01]  /*2ad0*/  SHF.L.U32 R3, R3, 0x1f, RZ ;  /* 0x0000001f03037819 */ /* 0x000fe200000006ff */
[----:B------:R-:W-:-:S07]  /*2ae0*/  IMAD.U32 R0, RZ, RZ, UR4 ;  /* 0x00000004ff007e24 */ /* 0x000fce000f8e00ff */
.L_x_45:
[----:B-1----:R1:W2:Y:S02]  /*2af0*/  SYNCS.PHASECHK.TRANS64.TRYWAIT P0, [R0+URZ], R3 ;  /* 0x00000003000075a7 */ /* 0x0022a400080011ff */
[----:B--2---:R-:W-:Y:S05]  /*2b00*/  @!P0 NANOSLEEP.SYNCS 0x989680 ;  /* 0x009896800000895d */ /* 0x004fea0003900000 */
[----:B------:R-:W2:Y:S02]  /*2b10*/  @!P0 SYNCS.PHASECHK.TRANS64 P0, [R0+URZ], R3 ;  /* 0x00000003000085a7 */ /* 0x000ea400080010ff */
[----:B--2---:R-:W-:Y:S05]  /*2b20*/  @P0 EXIT ;  /* 0x000000000000094d */ /* 0x004fea0003800000 */
[----:B------:R-:W-:Y:S05]  /*2b30*/  BRA `(.L_x_45) ;  /* 0xfffffffc00ec7947 */ /* 0x000fea000383ffff */
.L_x_22:
[----:B------:R-:W1:Y:S02]  /*2b40*/  S2UR UR4, SR_CgaCtaId ;  /* 0x00000000000479c3 */ /* 0x000e640000008800 */
[----:B-1----:R-:W-:-:S04]  /*2b50*/  UISETP.NE.AND UP0, UPT, UR4, URZ, UPT ;  /* 0x000000ff0400728c */ /* 0x002fc8000bf05270 */
[----:B------:R-:W-:-:S09]  /*2b60*/  UISETP.NE.OR UP0, UPT, UR13, 0x1, UP0 ;  /* 0x000000010d00788c */ /* 0x000fd20008705670 */
[----:B------:R-:W-:Y:S05]  /*2b70*/  BRA.U UP0, `(.L_x_46) ;  /* 0x00000005004c7547 */ /* 0x000fea000b800000 */
[----:B------:R-:W1:Y:S01]  /*2b80*/  S2UR UR5, SR_CgaCtaId ;  /* 0x00000000000579c3 */ /* 0x000e620000008800 */
[----:B------:R-:W-:Y:S01]  /*2b90*/  UMOV UR4, 0x400 ;  /* 0x0000040000047882 */ /* 0x000fe20000000000 */
[----:B------:R-:W-:Y:S01]  /*2ba0*/  ISETP.GE.U32.AND P2, PT, R3, 0x4, PT ;  /* 0x000000040300780c */ /* 0x000fe20003f46070 */
[----:B------:R-:W-:Y:S01]  /*2bb0*/  IMAD.MOV.U32 R12, RZ, RZ, 0x1 ;  /* 0x00000001ff0c7424 */ /* 0x000fe200078e00ff */
[----:B------:R-:W-:Y:S02]  /*2bc0*/  CS2R R10, SRZ ;  /* 0x00000000000a7805 */ /* 0x000fe4000001ff00 */
[----:B------:R-:W-:Y:S01]  /*2bd0*/  CS2R R8, SRZ ;  /* 0x0000000000087805 */ /* 0x000fe2000001ff00 */
[----:B-1----:R-:W-:-:S03]  /*2be0*/  ULEA UR6, UR5, UR4, 0x18 ;  /* 0x0000000405067291 */ /* 0x002fc6000f8ec0ff */
[----:B------:R-:W-:-:S09]  /*2bf0*/  UMOV UR5, URZ ;  /* 0x000000ff00057c82 */ /* 0x000fd20008000000 */
.L_x_50:
[----:B------:R-:W-:Y:S02]  /*2c00*/  LEA R0, R8, UR6, 0x3 ;  /* 0x0000000608007c11 */ /* 0x000fe4000f8e18ff */
[----:B------:R-:W-:-:S03]  /*2c10*/  SHF.L.U32 R5, R9, 0x1f, RZ ;  /* 0x0000001f09057819 */ /* 0x000fc600000006ff */
[----:B------:R-:W-:Y:S01]  /*2c20*/  VIADD R4, R0, 0xf0 ;  /* 0x000000f000047836 */ /* 0x000fe20000000000 */
[----:B------:R-:W1:Y:S02]  /*2c30*/  SYNCS.PHASECHK.TRANS64.TRYWAIT P0, [R0+URZ+0xe0], R5 ;  /* 0x0000e005000075a7 */ /* 0x000e6400080011ff */
[----:B-1----:R-:W-:Y:S05]  /*2c40*/  @!P0 BRA `(.L_x_47) ;  /* 0x0000006c00d08947 */ /* 0x002fea0003800000 */
.L_x_156:
[----:B------:R-:W-:Y:S01]  /*2c50*/  ULEA UR4, UR5, UR6, 0x3 ;  /* 0x0000000605047291 */ /* 0x000fe2000f8e18ff */
[----:B------:R-:W-:Y:S01]  /*2c60*/  PRMT R4, RZ, 0x654, R4 ;  /* 0x00000654ff047816 */ /* 0x000fe20000000004 */
[----:B-1----:R-:W-:Y:S01]  /*2c70*/  @!P2 IMAD.MOV.U32 R5, RZ, RZ, 0x10 ;  /* 0x00000010ff05a424 */ /* 0x002fe200078e00ff */
[----:B------:R-:W-:Y:S01]  /*2c80*/  SHF.L.U32 R7, R12, 0x1f, RZ ;  /* 0x0000001f0c077819 */ /* 0x000fe200000006ff */
[----:B------:R-:W-:Y:S01]  /*2c90*/  UIADD3 UR7, UPT, UPT, UR4, 0x80, URZ ;  /* 0x0000008004077890 */ /* 0x000fe2000fffe0ff */
[----:B------:R1:W-:Y:S05]  /*2ca0*/  SYNCS.ARRIVE.TRANS64.RED.A1T0 RZ, [R4+URZ], RZ ;  /* 0x000000ff04ff79a7 */ /* 0x0003ea00081004ff */
[----:B------:R-:W-:Y:S01]  /*2cb0*/  IMAD.U32 R0, RZ, RZ, UR7 ;  /* 0x00000007ff007e24 */ /* 0x000fe2000f8e00ff */
[----:B------:R-:W2:Y:S04]  /*2cc0*/  SYNCS.PHASECHK.TRANS64.TRYWAIT P0, [UR4+0x90], R7 ;  /* 0x00009007ff0075a7 */ /* 0x000ea80008001104 */
[----:B------:R-:W-:Y:S01]  /*2cd0*/  PRMT R13, R3, 0x654, R0 ;  /* 0x00000654030d7816 */ /* 0x000fe20000000000 */
[----:B-12---:R-:W-:Y:S06]  /*2ce0*/  @!P0 BRA `(.L_x_48) ;  /* 0x0000006c00bc8947 */ /* 0x006fec0003800000 */
.L_x_158:
[----:B------:R-:W-:Y:S01]  /*2cf0*/  ULEA UR8, UR5, UR6, 0x4 ;  /* 0x0000000605087291 */ /* 0x000fe2000f8e20ff */
[----:B------:R-:W-:Y:S01]  /*2d00*/  SEL R2, R13, R2, !P2 ;  /* 0x000000020d027207 */ /* 0x000fe20005000000 */
[----:B------:R-:W-:Y:S01]  /*2d10*/  UIADD3 UR9, UPT, UPT, UR4, 0x80, URZ ;  /* 0x0000008004097890 */ /* 0x000fe2000fffe0ff */
[----:B-1----:R-:W-:Y:S01]  /*2d20*/  LEA R0, R11, UR6, 0x3 ;  /* 0x000000060b007c11 */ /* 0x002fe2000f8e18ff */
[----:B------:R-:W-:Y:S01]  /*2d30*/  UIADD3 UR8, UPT, UPT, UR8, 0x110, URZ ;  /* 0x0000011008087890 */ /* 0x000fe2000fffe0ff */
[----:B------:R1:W-:Y:S01]  /*2d40*/  @!P2 SYNCS.ARRIVE.TRANS64.RED RZ, [R2+URZ], R5 ;  /* 0x0000000502ffa9a7 */ /* 0x0003e200080004ff */
[----:B------:R-:W-:Y:S01]  /*2d50*/  UIADD3 UR4, UPT, UPT, UR5, 0x1, URZ ;  /* 0x0000000105047890 */ /* 0x000fe2000fffe0ff */
[----:B------:R-:W-:-:S03]  /*2d60*/  VIADD R8, R8, 0x1 ;  /* 0x0000000108087836 */ /* 0x000fc60000000000 */
[----:B------:R-:W-:Y:S02]  /*2d70*/  UISETP.NE.AND UP0, UPT, UR4, 0x2, UPT ;  /* 0x000000020400788c */ /* 0x000fe4000bf05270 */
[----:B------:R-:W-:Y:S01]  /*2d80*/  ISETP.NE.AND P0, PT, R8, 0x2, PT ;  /* 0x000000020800780c */ /* 0x000fe20003f05270 */
[----:B------:R-:W-:Y:S06]  /*2d90*/  UGETNEXTWORKID.BROADCAST [UR8], [UR9] ;  /* 0x00000000080073ca */ /* 0x000fec0008000100 */
[----:B------:R-:W-:Y:S02]  /*2da0*/  USEL UR7, URZ, 0x1, UP0 ;  /* 0x00000001ff077887 */ /* 0x000fe40008000000 */
[----:B------:R-:W-:-:S04]  /*2db0*/  USEL UR5, UR4, URZ, UP0 ;  /* 0x000000ff04057287 */ /* 0x000fc80008000000 */
[----:B------:R-:W-:Y:S02]  /*2dc0*/  LOP3.LUT R12, R12, UR7, RZ, 0x3c, !PT ;  /* 0x000000070c0c7c12 */ /* 0x000fe4000f8e3cff */
[----:B-1----:R-:W-:-:S04]  /*2dd0*/  SHF.L.U32 R5, R10, 0x1f, RZ ;  /* 0x0000001f0a057819 */ /* 0x002fc800000006ff */
[----:B------:R-:W1:Y:S02]  /*2de0*/  SYNCS.PHASECHK.TRANS64.TRYWAIT P1, [R0+URZ+0x80], R5 ;  /* 0x00008005000075a7 */ /* 0x000e6400080211ff */
[----:B-1----:R-:W-:Y:S05]  /*2df0*/  @!P1 BRA `(.L_x_49) ;  /* 0x0000006c00909947 */ /* 0x002fea0003800000 */
.L_x_159:
[C---:B------:R-:W-:Y:S01]  /*2e00*/  LEA R4, R11.reuse, UR6, 0x4 ;  /* 0x000000060b047c11 */ /* 0x040fe2000f8e20ff */
[----:B-1----:R-:W-:Y:S01]  /*2e10*/  VIADD R0, R0, 0x90 ;  /* 0x0000009000007836 */ /* 0x002fe20000000000 */
[----:B------:R-:W-:Y:S01]  /*2e20*/  SEL R8, R8, RZ, P0 ;  /* 0x000000ff08087207 */ /* 0x000fe20000000000 */
[----:B------:R-:W-:-:S03]  /*2e30*/  VIADD R11, R11, 0x1 ;  /* 0x000000010b0b7836 */ /* 0x000fc60000000000 */
[----:B------:R-:W1:Y:S01]  /*2e40*/  LDS.128 R4, [R4+0x110] ;  /* 0x0001100004047984 */ /* 0x000e620000000c00 */
[----:B------:R-:W-:Y:S02]  /*2e50*/  PRMT R0, RZ, 0x654, R0 ;  /* 0x00000654ff007816 */ /* 0x000fe40000000000 */
[C---:B------:R-:W-:Y:S01]  /*2e60*/  ISETP.NE.AND P1, PT, R11.reuse, 0x2, PT ;  /* 0x000000020b00780c */ /* 0x040fe20003f25270 */
[----:B------:R-:W-:Y:S01]  /*2e70*/  @!PT LDS RZ, [RZ] ;  /* 0x00000000fffff984 */ /* 0x000fe20000000800 */
[----:B------:R-:W-:Y:S01]  /*2e80*/  @!PT LDS RZ, [RZ] ;  /* 0x00000000fffff984 */ /* 0x000fe20000000800 */
[----:B------:R-:W-:Y:S01]  /*2e90*/  @!PT LDS RZ, [RZ] ;  /* 0x00000000fffff984 */ /* 0x000fe20000000800 */
[----:B------:R-:W-:Y:S01]  /*2ea0*/  @!PT LDS RZ, [RZ] ;  /* 0x00000000fffff984 */ /* 0x000fe20000000800 */
[----:B------:R2:W-:Y:S06]  /*2eb0*/  MEMBAR.ALL.CTA ;  /* 0x0000000000007992 */ /* 0x0005ec0000008000 */
[----:B--2---:R-:W2:Y:S01]  /*2ec0*/  FENCE.VIEW.ASYNC.S ;  /* 0x00000000000073c6 */ /* 0x004ea20000000000 */
[----:B------:R-:W-:Y:S01]  /*2ed0*/  SEL R11, R11, RZ, P1 ;  /* 0x000000ff0b0b7207 */ /* 0x000fe20000800000 */
[----:B--2---:R2:W-:Y:S01]  /*2ee0*/  SYNCS.ARRIVE.TRANS64.RED.A1T0 RZ, [R0+URZ], RZ ;  /* 0x000000ff00ff79a7 */ /* 0x0045e200081004ff */
[----:B-1----:R-:W-:-:S02]  /*2ef0*/  LOP3.LUT P3, RZ, R6, 0x1, RZ, 0xc0, !PT ;  /* 0x0000000106ff7812 */ /* 0x002fc4000786c0ff */
[----:B------:R-:W-:-:S04]  /*2f00*/  SEL R5, RZ, 0x1, P1 ;  /* 0x00000001ff057807 */ /* 0x000fc80000800000 */
[----:B------:R-:W-:Y:S02]  /*2f10*/  LOP3.LUT R10, R10, R5, RZ, 0x3c, !PT ;  /* 0x000000050a0a7212 */ /* 0x000fe400078e3cff */
[----:B--2---:R-:W-:-:S04]  /*2f20*/  SEL R0, RZ, 0x1, P0 ;  /* 0x00000001ff007807 */ /* 0x004fc80000000000 */
[----:B------:R-:W-:Y:S01]  /*2f30*/  LOP3.LUT R9, R9, R0, RZ, 0x3c, !PT ;  /* 0x0000000009097212 */ /* 0x000fe200078e3cff */
[----:B------:R-:W-:Y:S06]  /*2f40*/  @P3 BRA `(.L_x_50) ;  /* 0xfffffffc002c3947 */ /* 0x000fec000383ffff */
[----:B------:R-:W-:Y:S01]  /*2f50*/  ULEA UR4, UR5, UR6, 0x3 ;  /* 0x0000000605047291 */ /* 0x000fe2000f8e18ff */
[----:B------:R-:W-:-:S08]  /*2f60*/  SHF.L.U32 R3, R12, 0x1f, RZ ;  /* 0x0000001f0c037819 */ /* 0x000fd000000006ff */
[----:B------:R-:W1:Y:S02]  /*2f70*/  SYNCS.PHASECHK.TRANS64 P0, [UR4+0x90], R3 ;  /* 0x00009003ff0075a7 */ /* 0x000e640008001004 */
[----:B-1----:R-:W-:Y:S05]  /*2f80*/  @P0 BRA `(.L_x_51) ;  /* 0x0000000000080947 */ /* 0x002fea0003800000 */
[----:B------:R-:W1:Y:S02]  /*2f90*/  SYNCS.PHASECHK.TRANS64.TRYWAIT P0, [UR4+0x90], R3 ;  /* 0x00009003ff0075a7 */ /* 0x000e640008001104 */
[----:B-1----:R-:W-:Y:S05]  /*2fa0*/  @!P0 BRA `(.L_x_52) ;  /* 0x0000006c00388947 */ /* 0x002fea0003800000 */
.L_x_51:
[----:B------:R-:W-:-:S04]  /*2fb0*/  UIADD3 UR7, UPT, UPT, UR5, 0x1, URZ ;  /* 0x0000000105077890 */ /* 0x000fc8000fffe0ff */
[----:B------:R-:W-:-:S04]  /*2fc0*/  UISETP.NE.AND UP0, UPT, UR7, 0x2, UPT ;  /* 0x000000020700788c */ /* 0x000fc8000bf05270 */
[----:B------:R-:W-:Y:S02]  /*2fd0*/  USEL UR8, URZ, 0x1, UP0 ;  /* 0x00000001ff087887 */ /* 0x000fe40008000000 */
[----:B------:R-:W-:-:S04]  /*2fe0*/  USEL UR7, UR7, URZ, UP0 ;  /* 0x000000ff07077287 */ /* 0x000fc80008000000 */
[----:B------:R-:W-:Y:S01]  /*2ff0*/  ULEA UR7, UR7, UR6, 0x3 ;  /* 0x0000000607077291 */ /* 0x000fe2000f8e18ff */
[----:B-1----:R-:W-:-:S04]  /*3000*/  LOP3.LUT R3, R12, UR8, RZ, 0x3c, !PT ;  /* 0x000000080c037c12 */ /* 0x002fc8000f8e3cff */
[----:B------:R-:W-:-:S04]  /*3010*/  SHF.L.U32 R0, R3, 0x1f, RZ ;  /* 0x0000001f03007819 */ /* 0x000fc800000006ff */
[----:B------:R-:W1:Y:S02]  /*3020*/  SYNCS.PHASECHK.TRANS64 P0, [UR7+0x90], R0 ;  /* 0x00009000ff0075a7 */ /* 0x000e640008001007 */
[----:B-1----:R-:W-:Y:S05]  /*3030*/  @P0 EXIT ;  /* 0x000000000000094d */ /* 0x002fea0003800000 */
[----:B------:R-:W-:Y:S02]  /*3040*/  SHF.L.U32 R3, R3, 0x1f, RZ ;  /* 0x0000001f03037819 */ /* 0x000fe400000006ff */
[----:B------:R-:W-:-:S07]  /*3050*/  MOV R0, UR7 ;  /* 0x0000000700007c02 */ /* 0x000fce0008000f00 */
.L_x_53:
[----:B-1----:R1:W2:Y:S02]  /*3060*/  SYNCS.PHASECHK.TRANS64.TRYWAIT P0, [R0+URZ+0x90], R3 ;  /* 0x00009003000075a7 */ /* 0x0022a400080011ff */
[----:B--2---:R-:W-:Y:S05]  /*3070*/  @!P0 NANOSLEEP.SYNCS 0x989680 ;  /* 0x009896800000895d */ /* 0x004fea0003900000 */
[----:B------:R-:W2:Y:S02]  /*3080*/  @!P0 SYNCS.PHASECHK.TRANS64 P0, [R0+URZ+0x90], R3 ;  /* 0x00009003000085a7 */ /* 0x000ea400080010ff */
[----:B--2---:R-:W-:Y:S05]  /*3090*/  @P0 EXIT ;  /* 0x000000000000094d */ /* 0x004fea0003800000 */
[----:B------:R-:W-:Y:S05]  /*30a0*/  BRA `(.L_x_53) ;  /* 0xfffffffc00ec7947 */ /* 0x000fea000383ffff */
.L_x_46:
[----:B------:R-:W-:Y:S05]  /*30b0*/  BRA.U UP4, `(.L_x_54) ;  /* 0x0000001104a47547 */ /* 0x000fea000b800000 */
[----:B------:R-:W1:Y:S01]  /*30c0*/  S2UR UR7, SR_CgaCtaId ;  /* 0x00000000000779c3 */ /* 0x000e620000008800 */
[----:B------:R-:W-:Y:S01]  /*30d0*/  UMOV UR4, 0x40 ;  /* 0x0000004000047882 */ /* 0x000fe20000000000 */
[----:B------:R-:W-:Y:S01]  /*30e0*/  NOP ;  /* 0x0000000000007918 */ /* 0x000fe20000000000 */
[----:B------:R-:W-:Y:S01]  /*30f0*/  UMOV UR6, 0x400 ;  /* 0x0000040000067882 */ /* 0x000fe20000000000 */
[----:B-1----:R-:W-:Y:S02]  /*3100*/  ULEA UR5, UR7, UR4, 0x18 ;  /* 0x0000000407057291 */ /* 0x002fe4000f8ec0ff */
[----:B------:R-:W-:-:S07]  /*3110*/  ULEA UR6, UR7, UR6, 0x18 ;  /* 0x0000000607067291 */ /* 0x000fce000f8ec0ff */
[----:B------:R-:W1:Y:S02]  /*3120*/  LDS.U8 R3, [UR5+0x1c] ;  /* 0x00001c05ff037984 */ /* 0x000e640008000000 */
[----:B-1----:R-:W-:-:S13]  /*3130*/  ISETP.NE.AND P0, PT, R3, RZ, PT ;  /* 0x000000ff0300720c */ /* 0x002fda0003f05270 */
[----:B------:R-:W-:Y:S05]  /*3140*/  @P0 BRA `(.L_x_55) ;  /* 0x0000000400080947 */ /* 0x000fea0003800000 */
[----:B------:R-:W-:Y:S02]  /*3150*/  UISETP.NE.U32.AND UP1, UPT, UR33, 0x1, UPT ;  /* 0x000000012100788c */ /* 0x000fe4000bf25070 */
[----:B------:R-:W-:-:S07]  /*3160*/  UIADD3 UR7, UPT, UPT, UR5, 0x8, URZ ;  /* 0x0000000805077890 */ /* 0x000fce000fffe0ff */
[----:B------:R-:W-:Y:S05]  /*3170*/  BRA.U !UP1, `(.L_x_56) ;  /* 0x00000001099c7547 */ /* 0x000fea000b800000 */
[----:B------:R-:W-:Y:S01]  /*3180*/  ELECT P0, URZ, PT ;  /* 0x0000000000ff782f */ /* 0x000fe20003800000 */
[----:B------:R-:W-:-:S12]  /*3190*/  BSSY B0, `(.L_x_56) ;  /* 0x0000025000007945 */ /* 0x000fd80003800000 */
[----:B------:R-:W-:Y:S05]  /*31a0*/  @!P0 BRA `(.L_x_57) ;  /* 0x00000000008c8947 */ /* 0x000fea0003800000 */
[----:B------:R-:W-:-:S05]  /*31b0*/  UMOV UR4, 0x10 ;  /* 0x0000001000047882 */ /* 0x000fca0000000000 */
[----:B------:R-:W-:Y:S04]  /*31c0*/  DEPBAR.LE SB1, 0x36 ;  /* 0x00009d800000791a */ /* 0x000fe80000000000 */
[----:B------:R-:W1:Y:S02]  /*31d0*/  UTCATOMSWS.2CTA.FIND_AND_SET.ALIGN UP0, UR4, UR4 ;  /* 0x00000004000475e3 */ /* 0x000e640008200800 */
[----:B-1----:R-:W-:Y:S01]  /*31e0*/  MOV R10, UR4 ;  /* 0x00000004000a7c02 */ /* 0x002fe20008000f00 */
[----:B------:R-:W-:Y:S06]  /*31f0*/  BRA.U UP0, `(.L_x_58) ;  /* 0x0000000100187547 */ /* 0x000fec000b800000 */
.L_x_59:
[----:B------:R-:W-:Y:S05]  /*3200*/  NANOSLEEP 0x64 ;  /* 0x000000640000795d */ /* 0x000fea0003800000 */
[----:B------:R-:W-:-:S05]  /*3210*/  UMOV UR4, 0x10 ;  /* 0x0000001000047882 */ /* 0x000fca0000000000 */
[----:B------:R-:W-:Y:S04]  /*3220*/  DEPBAR.LE SB1, 0x36 ;  /* 0x00009d800000791a */ /* 0x000fe80000000000 */
[----:B------:R-:W1:Y:S02]  /*3230*/  UTCATOMSWS.2CTA.FIND_AND_SET.ALIGN UP0, UR4, UR4 ;  /* 0x00000004000475e3 */ /* 0x000e640008200800 */
[----:B-1----:R-:W-:Y:S01]  /*3240*/  MOV R10, UR4 ;  /* 0x00000004000a7c02 */ /* 0x002fe20008000f00 */
[----:B------:R-:W-:Y:S05]  /*3250*/  BRA.U !UP0, `(.L_x_59) ;  /* 0xfffffffd08e87547 */ /* 0x000fea000b83ffff */
.L_x_58:
[----:B------:R-:W1:Y:S01]  /*3260*/  LDS R6, [UR5+0x10] ;  /* 0x00001005ff067984 */ /* 0x000e620008000800 */
[----:B------:R-:W-:Y:S01]  /*3270*/  IMAD.U32 R3, RZ, RZ, UR6 ;  /* 0x00000006ff037e24 */ /* 0x000fe2000f8e00ff */
[----:B------:R-:W-:-:S03]  /*3280*/  MOV R4, UR34 ;  /* 0x0000002200047c02 */ /* 0x000fc60008000f00 */
[----:B------:R-:W-:Y:S01]  /*3290*/  VIADD R3, R3, 0x130 ;  /* 0x0000013003037836 */ /* 0x000fe20000000000 */
[----:B-1----:R-:W-:-:S04]  /*32a0*/  SHF.L.U32 R6, R6, 0x1f, RZ ;  /* 0x0000001f06067819 */ /* 0x002fc800000006ff */
[----:B------:R-:W1:Y:S02]  /*32b0*/  SYNCS.PHASECHK.TRANS64.TRYWAIT P0, [UR5+0x8], R6 ;  /* 0x00000806ff0075a7 */ /* 0x000e640008001105 */
[----:B-1----:R-:W-:Y:S05]  /*32c0*/  @P0 BRA `(.L_x_60) ;  /* 0x0000000000080947 */ /* 0x002fea0003800000 */
[----:B------:R-:W1:Y:S02]  /*32d0*/  SYNCS.PHASECHK.TRANS64.TRYWAIT P0, [UR5+0x8], R6 ;  /* 0x00000806ff0075a7 */ /* 0x000e640008001105 */
[----:B-1----:R-:W-:Y:S05]  /*32e0*/  @!P0 BRA `(.L_x_61) ;  /* 0x0000006800808947 */ /* 0x002fea0003800000 */
.L_x_60:
[----:B------:R-:W-:Y:S01]  /*32f0*/  PRMT R4, R4, 0x654, R3 ;  /* 0x0000065404047816 */ /* 0x000fe20000000003 */
[----:B------:R-:W-:Y:S01]  /*3300*/  HFMA2 R3, -RZ, RZ, 0, 5.9604644775390625e-08 ;  /* 0x00000001ff037431 */ /* 0x000fe200000001ff */
[----:B------:R-:W-:Y:S01]  /*3310*/  UPRMT UR4, UR34, 0x654, UR7 ;  /* 0x0000065422047896 */ /* 0x000fe20008000007 */
[----:B------:R-:W-:Y:S02]  /*3320*/  IMAD.MOV.U32 R7, RZ, RZ, 0xffff ;  /* 0x0000ffffff077424 */ /* 0x000fe400078e00ff */
[----:B-1----:R-:W-:Y:S02]  /*3330*/  IMAD.MOV.U32 R6, RZ, RZ, 0x4 ;  /* 0x00000004ff067424 */ /* 0x002fe400078e00ff */
[----:B------:R-:W-:Y:S01]  /*3340*/  IMAD.SHL.U32 R9, R10, 0x20, RZ ;  /* 0x000000200a097824 */ /* 0x000fe200078e00ff */
[----:B------:R-:W-:Y:S02]  /*3350*/  MOV R5, UR4 ;  /* 0x0000000400057c02 */ /* 0x000fe40008000f00 */
[-C--:B------:R-:W-:Y:S01]  /*3360*/  SHF.L.U32 R8, R7, R10.reuse, RZ ;  /* 0x0000000a07087219 */ /* 0x080fe200000006ff */
[----:B------:R1:W-:Y:S01]  /*3370*/  SYNCS.ARRIVE.TRANS64.RED RZ, [UR4], R6 ;  /* 0x00000006ffff79a7 */ /* 0x0003e20008000404 */
[----:B------:R-:W-:Y:S01]  /*3380*/  SHF.L.U32 R7, R3, R10, RZ ;  /* 0x0000000a03077219 */ /* 0x000fe200000006ff */
[----:B------:R1:W-:Y:S04]  /*3390*/  STS [UR6+0x130], R9 ;  /* 0x00013009ff007988 */ /* 0x0003e80008000806 */
[----:B------:R1:W-:Y:S04]  /*33a0*/  STAS [R4.64], R10 ;  /* 0x0000000a04007dbd */ /* 0x0003e8000c0008ff */
[----:B------:R1:W-:Y:S04]  /*33b0*/  ATOMS.OR RZ, [UR5+0x14], R8 ;  /* 0x00001408ffff798c */ /* 0x0003e8000b000005 */
[----:B------:R1:W-:Y:S04]  /*33c0*/  ATOMS.OR RZ, [UR5+0x18], R7 ;  /* 0x00001807ffff798c */ /* 0x0003e8000b000005 */
[----:B------:R1:W-:Y:S02]  /*33d0*/  ATOMS.XOR RZ, [UR5+0x10], R3 ;  /* 0x00001003ffff798c */ /* 0x0003e4000b800005 */
.L_x_57:
[----:B------:R-:W-:Y:S05]  /*33e0*/  BSYNC B0 ;  /* 0x0000000000007941 */ /* 0x000fea0003800000 */
.L_x_56:
[----:B------:R-:W-:Y:S05]  /*33f0*/  BRA.U UP1, `(.L_x_62) ;  /* 0x00000001016c7547 */ /* 0x000fea000b800000 */
[----:B------:R-:W-:-:S03]  /*3400*/  UMOV UR4, 0xffffffff ;  /* 0xffffffff00047882 */ /* 0x000fc60000000000 */
[----:B------:R-:W-:Y:S05]  /*3410*/  BRA.DIV UR4, `(.L_x_63) ;  /* 0x0000006a044c7947 */ /* 0x000fea000b800000 */
[----:B------:R-:W-:-:S13]  /*3420*/  ELECT P0, URZ, PT ;  /* 0x0000000000ff782f */ /* 0x000fda0003800000 */
.L_x_163:
[----:B------:R-:W-:Y:S05]  /*3430*/  @!P0 BRA `(.L_x_62) ;  /* 0x00000000005c8947 */ /* 0x000fea0003800000 */
[----:B-1----:R-:W1:Y:S02]  /*3440*/  LDS R4, [UR5+0x10] ;  /* 0x00001005ff047984 */ /* 0x002e640008000800 */
[----:B-1----:R-:W-:-:S04]  /*3450*/  SHF.L.U32 R4, R4, 0x1f, RZ ;  /* 0x0000001f04047819 */ /* 0x002fc800000006ff */
[----:B------:R-:W1:Y:S02]  /*3460*/  SYNCS.PHASECHK.TRANS64.TRYWAIT P0, [UR5+0x8], R4 ;  /* 0x00000804ff0075a7 */ /* 0x000e640008001105 */
[----:B-1----:R-:W-:Y:S05]  /*3470*/  @P0 BRA `(.L_x_64) ;  /* 0x0000000000080947 */ /* 0x002fea0003800000 */
[----:B------:R-:W1:Y:S02]  /*3480*/  SYNCS.PHASECHK.TRANS64.TRYWAIT P0, [UR5+0x8], R4 ;  /* 0x00000804ff0075a7 */ /* 0x000e640008001105 */
[----:B-1----:R-:W-:Y:S05]  /*3490*/  @!P0 BRA `(.L_x_65) ;  /* 0x0000006800508947 */ /* 0x002fea0003800000 */
.L_x_64:
[----:B------:R-:W2:Y:S01]  /*34a0*/  LDS R6, [UR6+0x130] ;  /* 0x00013006ff067984 */ /* 0x000ea20008000800 */
[----:B-1----:R-:W-:Y:S02]  /*34b0*/  HFMA2 R3, -RZ, RZ, 0, 5.9604644775390625e-08 ;  /* 0x00000001ff037431 */ /* 0x002fe400000001ff */
[----:B------:R-:W-:Y:S01]  /*34c0*/  IMAD.MOV.U32 R4, RZ, RZ, 0xffff ;  /* 0x0000ffffff047424 */ /* 0x000fe200078e00ff */
[----:B------:R-:W-:Y:S01]  /*34d0*/  UPRMT UR4, UR34, 0x654, UR7 ;  /* 0x0000065422047896 */ /* 0x000fe20008000007 */
[----:B--2---:R-:W-:-:S03]  /*34e0*/  IMAD.SHL.U32 R5, R6, 0x20, RZ ;  /* 0x0000002006057824 */ /* 0x004fc600078e00ff */
[-C--:B------:R-:W-:Y:S02]  /*34f0*/  SHF.L.U32 R4, R4, R6.reuse, RZ ;  /* 0x0000000604047219 */ /* 0x080fe400000006ff */
[----:B------:R-:W-:Y:S01]  /*3500*/  SHF.L.U32 R6, R3, R6, RZ ;  /* 0x0000000603067219 */ /* 0x000fe200000006ff */
[----:B------:R2:W-:Y:S04]  /*3510*/  STS [UR6+0x130], R5 ;  /* 0x00013005ff007988 */ /* 0x0005e80008000806 */
[----:B------:R2:W-:Y:S04]  /*3520*/  ATOMS.OR RZ, [UR5+0x14], R4 ;  /* 0x00001404ffff798c */ /* 0x0005e8000b000005 */
[----:B------:R2:W-:Y:S01]  /*3530*/  ATOMS.OR RZ, [UR5+0x18], R6 ;  /* 0x00001806ffff798c */ /* 0x0005e2000b000005 */
[----:B------:R-:W-:Y:S03]  /*3540*/  SYNCS.ARRIVE.TRANS64.RED.A1T0 RZ, [UR4], RZ ;  /* 0x000000ffffff79a7 */ /* 0x000fe60008100404 */
[----:B------:R2:W-:Y:S01]  /*3550*/  ATOMS.XOR RZ, [UR5+0x10], R3 ;  /* 0x00001003ffff798c */ /* 0x0005e2000b800005 */
[----:B------:R-:W-:Y:S05]  /*3560*/  BRA `(.L_x_62) ;  /* 0x0000000000107947 */ /* 0x000fea0003800000 */
.L_x_55:
[----:B------:R-:W-:Y:S02]  /*3570*/  MOV R3, 0xffffffff ;  /* 0xffffffff00037802 */ /* 0x000fe40000000f00 */
[----:B------:R-:W-:-:S03]  /*3580*/  MOV R4, 0x35b0 ;  /* 0x000035b000047802 */ /* 0x000fc60000000f00 */
[----:B------:R1:W-:Y:S04]  /*3590*/  STS [UR6+0x130], R3 ;  /* 0x00013003ff007988 */ /* 0x0003e80008000806 */
[----:B-1---5:R-:W-:Y:S05]  /*35a0*/  CALL.REL.NOINC `($__internal_1_$__cuda_sm10x_tcgen05_guardrail_trap_phase_invalid_during_alloc) ;  /* 0x0000007000247944 */ /* 0x022fea0003c00000 */
.L_x_62:
[----:B------:R-:W-:Y:S05]  /*35b0*/  WARPSYNC.ALL ;  /* 0x0000000000007948 */ /* 0x000fea0003800000 */
[----:B------:R-:W3:Y:S01]  /*35c0*/  S2UR UR4, SR_CgaCtaId ;  /* 0x00000000000479c3 */ /* 0x000ee20000008800 */
[----:B------:R-:W-:Y:S01]  /*35d0*/  UMOV UR17, 0x400 ;  /* 0x0000040000117882 */ /* 0x000fe20000000000 */
[----:B------:R-:W-:-:S06]  /*35e0*/  NOP ;  /* 0x0000000000007918 */ /* 0x000fcc0000000000 */
[----:B------:R-:W-:Y:S06]  /*35f0*/  BAR.ARV 0x6, 0xa0 ;  /* 0x0182800000007b1d */ /* 0x000fec0000002000 */
[----:B------:R-:W4:Y:S01]  /*3600*/  LDCU UR6, c[0x0][0x38c] ;  /* 0x00007180ff0677ac */ /* 0x000f220008000800 */
[----:B------:R-:W-:Y:S01]  /*3610*/  LOP3.LUT R0, R0, 0xffff, RZ, 0xc0, !PT ;  /* 0x0000ffff00007812 */ /* 0x000fe200078ec0ff */
[----:B-1----:R-:W-:Y:S01]  /*3620*/  IMAD.MOV.U32 R9, RZ, RZ, 0x1 ;  /* 0x00000001ff097424 */ /* 0x002fe200078e00ff */
[----:B------:R-:W-:Y:S01]  /*3630*/  LOP3.LUT R2, R2, 0xffff, RZ, 0xc0, !PT ;  /* 0x0000ffff02027812 */ /* 0x000fe200078ec0ff */
[----:B------:R-:W-:Y:S01]  /*3640*/  IMAD.MOV.U32 R8, RZ, RZ, RZ ;  /* 0x000000ffff087224 */ /* 0x000fe200078e00ff */
[----:B------:R-:W-:Y:S01]  /*3650*/  R2UR UR30, R0 ;  /* 0x00000000001e72ca */ /* 0x000fe200000e0000 */
[----:B------:R-:W-:Y:S01]  /*3660*/  UMOV UR24, URZ ;  /* 0x000000ff00187c82 */ /* 0x000fe20008000000 */
[----:B------:R-:W-:Y:S01]  /*3670*/  R2UR UR20, R2 ;  /* 0x00000000021472ca */ /* 0x000fe200000e0000 */
[----:B------:R-:W-:Y:S01]  /*3680*/  UMOV UR15, URZ ;  /* 0x000000ff000f7c82 */ /* 0x000fe20008000000 */
[----:B------:R-:W-:Y:S01]  /*3690*/  UMOV UR14, URZ ;  /* 0x000000ff000e7c82 */ /* 0x000fe20008000000 */
[----:B---3--:R-:W-:-:S02]  /*36a0*/  ULEA UR17, UR4, UR17, 0x18 ;  /* 0x0000001104117291 */ /* 0x008fc4000f8ec0ff */
[----:B------:R-:W-:Y:S02]  /*36b0*/  UISETP.NE.AND UP3, UPT, UR33, URZ, UPT ;  /* 0x000000ff2100728c */ /* 0x000fe4000bf65270 */
[----:B------:R-:W-:Y:S02]  /*36c0*/  UIADD3 UR5, UPT, UPT, UR17, 0x8400, URZ ;  /* 0x0000840011057890 */ /* 0x000fe4000fffe0ff */
[----:B------:R-:W-:Y:S02]  /*36d0*/  UIADD3 UR4, UPT, UPT, UR17, 0xe400, URZ ;  /* 0x0000e40011047890 */ /* 0x000fe4000fffe0ff */
[----:B----4-:R-:W-:Y:S01]  /*36e0*/  UIADD3 UR6, UPT, UPT, UR6, 0x1f, URZ ;  /* 0x0000001f06067890 */ /* 0x010fe2000fffe0ff */
[----:B--2---:R-:W1:Y:S01]  /*36f0*/  LDS R3, [UR17+0x130] ;  /* 0x00013011ff037984 */ /* 0x004e620008000800 */
[----:B------:R-:W-:Y:S02]  /*3700*/  USHF.R.U32.HI UR5, URZ, 0x4, UR5 ;  /* 0x00000004ff057899 */ /* 0x000fe40008011605 */
[----:B------:R-:W-:-:S02]  /*3710*/  USHF.R.S32.HI UR25, URZ, 0x1f, UR6 ;  /* 0x0000001fff197899 */ /* 0x000fc40008011406 */
[----:B------:R-:W-:Y:S02]  /*3720*/  USHF.R.U32.HI UR4, URZ, 0x4, UR4 ;  /* 0x00000004ff047899 */ /* 0x000fe40008011604 */
[----:B------:R-:W-:Y:S02]  /*3730*/  ULEA.HI UR25, UR25, UR6, URZ, 0x5 ;  /* 0x0000000619197291 */ /* 0x000fe4000f8f28ff */
[----:B------:R-:W-:Y:S02]  /*3740*/  ULOP3.LUT UR5, UR5, 0x3fff, URZ, 0xc0, !UPT ;  /* 0x00003fff05057892 */ /* 0x000fe4000f8ec0ff */
[----:B------:R-:W-:Y:S02]  /*3750*/  USHF.R.S32.HI UR25, URZ, 0x5, UR25 ;  /* 0x00000005ff197899 */ /* 0x000fe40008011419 */
[----:B------:R-:W-:Y:S02]  /*3760*/  ULOP3.LUT UR22, UR4, 0x3fff, URZ, 0xc0, !UPT ;  /* 0x00003fff04167892 */ /* 0x000fe4000f8ec0ff */
[----:B------:R-:W-:-:S02]  /*3770*/  UISETP.LT.AND UP0, UPT, UR25, 0x1, UPT ;  /* 0x000000011900788c */ /* 0x000fc4000bf01270 */
[----:B------:R-:W-:Y:S02]  /*3780*/  ULOP3.LUT UR21, UR5, 0x10000, URZ, 0xfc, !UPT ;  /* 0x0001000005157892 */ /* 0x000fe4000f8efcff */
[----:B------:R-:W-:Y:S02]  /*3790*/  ULOP3.LUT UR22, UR22, 0x10000, URZ, 0xfc, !UPT ;  /* 0x0001000016167892 */ /* 0x000fe4000f8efcff */
[----:B------:R-:W-:Y:S01]  /*37a0*/  USEL UR31, UR25, 0x1, !UP0 ;  /* 0x00000001191f7887 */ /* 0x000fe2000c000000 */
[----:B------:R-:W-:Y:S01]  /*37b0*/  UMOV UR28, 0x0 ;  /* 0x00000000001c7882 */ /* 0x000fe20000000000 */
[----:B------:R-:W-:Y:S01]  /*37c0*/  UMOV UR29, 0x10200010 ;  /* 0x10200010001d7882 */ /* 0x000fe20000000000 */
[----:B------:R-:W-:Y:S01]  /*37d0*/  UMOV UR26, 0x0 ;  /* 0x00000000001a7882 */ /* 0x000fe20000000000 */
[----:B------:R-:W-:Y:S01]  /*37e0*/  UMOV UR27, 0x10200010 ;  /* 0x10200010001b7882 */ /* 0x000fe20000000000 */
[----:B-1----:R-:W-:Y:S02]  /*37f0*/  R2UR UR32, R3 ;  /* 0x00000000032072ca */ /* 0x002fe400000e0000 */
[----:B------:R-:W-:-:S13]  /*3800*/  CS2R R2, SRZ ;  /* 0x0000000000027805 */ /* 0x000fda000001ff00 */
.L_x_73:
[C---:B------:R-:W-:Y:S02]  /*3810*/  LEA R0, R8.reuse, UR17, 0x3 ;  /* 0x0000001108007c11 */ /* 0x040fe4000f8e18ff */
[----:B------:R-:W-:Y:S02]  /*3820*/  SHF.L.U32 R5, R3, 0x1f, RZ ;  /* 0x0000001f03057819 */ /* 0x000fe400000006ff */
[----:B------:R-:W-:Y:S02]  /*3830*/  LEA R4, R8, UR17, 0x4 ;  /* 0x0000001108047c11 */ /* 0x000fe4000f8e20ff */
[----:B------:R-:W1:Y:S02]  /*3840*/  SYNCS.PHASECHK.TRANS64.TRYWAIT P0, [R0+URZ+0x80], R5 ;  /* 0x00008005000075a7 */ /* 0x000e6400080011ff */
[----:B-1-3--:R-:W-:Y:S05]  /*3850*/  @!P0 BRA `(.L_x_66) ;  /* 0x0000006400788947 */ /* 0x00afea0003800000 */
.L_x_164:
[----:B-1----:R-:W1:Y:S01]  /*3860*/  LDS.128 R4, [R4+0x110] ;  /* 0x0001100004047984 */ /* 0x002e620000000c00 */
[----:B------:R-:W-:Y:S02]  /*3870*/  VIADD R0, R0, 0x90 ;  /* 0x0000009000007836 */ /* 0x000fe40000000000 */
[----:B------:R-:W-:Y:S01]  /*3880*/  VIADD R8, R8, 0x1 ;  /* 0x0000000108087836 */ /* 0x000fe20000000000 */
[----:B------:R-:W-:Y:S01]  /*3890*/  @!PT LDS RZ, [RZ] ;  /* 0x00000000fffff984 */ /* 0x000fe20000000800 */
[----:B------:R-:W-:Y:S01]  /*38a0*/  @!PT LDS RZ, [RZ] ;  /* 0x00000000fffff984 */ /* 0x000fe20000000800 */
[----:B------:R-:W-:Y:S01]  /*38b0*/  @!PT LDS RZ, [RZ] ;  /* 0x00000000fffff984 */ /* 0x000fe20000000800 */
[----:B------:R-:W-:Y:S01]  /*38c0*/  @!PT LDS RZ, [RZ] ;  /* 0x00000000fffff984 */ /* 0x000fe20000000800 */
[----:B------:R2:W-:Y:S06]  /*38d0*/  MEMBAR.ALL.CTA ;  /* 0x0000000000007992 */ /* 0x0005ec0000008000 */
[----:B--2---:R-:W2:Y:S01]  /*38e0*/  FENCE.VIEW.ASYNC.S ;  /* 0x00000000000073c6 */ /* 0x004ea20000000000 */
[----:B------:R-:W-:-:S04]  /*38f0*/  PRMT R0, RZ, 0x654, R0 ;  /* 0x00000654ff007816 */ /* 0x000fc80000000000 */
[----:B--2---:R2:W-:Y:S01]  /*3900*/  SYNCS.ARRIVE.TRANS64.RED.A1T0 RZ, [R0+URZ], RZ ;  /* 0x000000ff00ff79a7 */ /* 0x0045e200081004ff */
[----:B-1----:R-:W-:Y:S01]  /*3910*/  LOP3.LUT P1, RZ, R6, 0x1, RZ, 0xc0, !PT ;  /* 0x0000000106ff7812 */ /* 0x002fe2000782c0ff */
[----:B--2---:R-:W-:-:S12]  /*3920*/  BRA.U UP3, `(.L_x_67) ;  /* 0x0000000103e07547 */ /* 0x004fd8000b800000 */
[----:B------:R-:W1:Y:S01]  /*3930*/  LDCU UR4, c[0x0][0x38c] ;  /* 0x00007180ff0477ac */ /* 0x000e620008000800 */
[----:B------:R-:W-:Y:S02]  /*3940*/  PLOP3.LUT P2, PT, PT, PT, PT, 0x80, 0x8 ;  /* 0x000000000008781c */ /* 0x000fe40003f4f070 */
[----:B------:R-:W-:Y:S01]  /*3950*/  SHF.L.U32 R5, R9, 0x1f, RZ ;  /* 0x0000001f09057819 */ /* 0x000fe200000006ff */
[----:B------:R-:W-:Y:S02]  /*3960*/  ULEA UR23, UR24, UR17, 0x3 ;  /* 0x0000001118177291 */ /* 0x000fe4000f8e18ff */
[----:B------:R-:W-:Y:S02]  /*3970*/  ULEA UR18, UR24, UR32, 0x7 ;  /* 0x0000002018127291 */ /* 0x000fe4000f8e38ff */
[----:B-1----:R-:W-:-:S06]  /*3980*/  UISETP.GE.AND UP0, UPT, UR4, 0x1, UPT ;  /* 0x000000010400788c */ /* 0x002fcc000bf06270 */
[----:B------:R-:W-:-:S05]  /*3990*/  PLOP3.LUT P0, PT, PT, PT, UP0, 0x80, 0x8 ;  /* 0x000000000008781c */ /* 0x000fca0003f0f008 */
[----:B------:R-:W-:-:S08]  /*39a0*/  @UP0 ULEA UR4, UR15, UR17, 0x3 ;  /* 0x000000110f040291 */ /* 0x000fd0000f8e18ff */
[----:B------:R-:W-:-:S04]  /*39b0*/  @P0 SHF.L.U32 R0, R2, 0x1f, RZ ;  /* 0x0000001f02000819 */ /* 0x000fc800000006ff */
[----:B------:R1:W2:Y:S01]  /*39c0*/  @P0 SYNCS.PHASECHK.TRANS64.TRYWAIT P2, [UR4], R0 ;  /* 0x00000000ff0005a7 */ /* 0x0002a20008041104 */
[----:B------:R-:W3:Y:S02]  /*39d0*/  SYNCS.PHASECHK.TRANS64.TRYWAIT P0, [UR23+0xc0], R5 ;  /* 0x0000c005ff0075a7 */ /* 0x000ee40008001117 */
[----:B-123--:R-:W-:Y:S05]  /*39e0*/  @!P0 BRA `(.L_x_68) ;  /* 0x0000006400288947 */ /* 0x00efea0003800000 */
.L_x_166:
[----:B------:R-:W-:Y:S01]  /*39f0*/  UMOV UR19, UR14 ;  /* 0x0000000e00137c82 */ /* 0x000fe20008000000 */
[----:B------:R-:W-:Y:S05]  /*3a00*/  BRA.U !UP0, `(.L_x_69) ;  /* 0x0000000108987547 */ /* 0x000fea000b800000 */
[----:B------:R-:W-:Y:S02]  /*3a10*/  UIADD3 UR19, UPT, UPT, UR31, UR14, URZ ;  /* 0x0000000e1f137290 */ /* 0x000fe4000fffe0ff */
[----:B------:R-:W-:Y:S01]  /*3a20*/  UPLOP3.LUT UP2, UPT, UPT, UPT, UPT, 0x40, 0x4 ;  /* 0x000000000004789c */ /* 0x000fe20003f4e870 */
[----:B------:R-:W-:Y:S01]  /*3a30*/  UMOV UR16, UR25 ;  /* 0x0000001900107c82 */ /* 0x000fe20008000000 */
[----:B------:R-:W-:-:S09]  /*3a40*/  UMOV UR6, UR15 ;  /* 0x0000000f00067c82 */ /* 0x000fd20008000000 */
.L_x_72:
[----:B--2---:R-:W-:Y:S01]  /*3a50*/  ULEA UR5, UR6, UR17, 0x3 ;  /* 0x0000001106057291 */ /* 0x004fe2000f8e18ff */
[----:B---3--:R-:W-:Y:S11]  /*3a60*/  @P2 BRA `(.L_x_70) ;  /* 0x00000000000c2947 */ /* 0x008ff60003800000 */
[----:B-1----:R-:W-:Y:S04]  /*3a70*/  SHF.L.U32 R5, R2, 0x1f, RZ ;  /* 0x0000001f02057819 */ /* 0x002fe800000006ff */
[----:B------:R-:W1:Y:S02]  /*3a80*/  SYNCS.PHASECHK.TRANS64.TRYWAIT P0, [UR5], R5 ;  /* 0x00000005ff0075a7 */ /* 0x000e640008001105 */
[----:B-1----:R-:W-:Y:S05]  /*3a90*/  @!P0 BRA `(.L_x_71) ;  /* 0x0000006400148947 */ /* 0x002fea0003800000 */
.L_x_70:
[----:B------:R-:W-:Y:S01]  /*3aa0*/  UISETP.NE.AND UP0, UPT, UR16, 0x1, UPT ;  /* 0x000000011000788c */ /* 0x000fe2000bf05270 */
[----:B------:R-:W-:Y:S01]  /*3ab0*/  PLOP3.LUT P2, PT, PT, PT, PT, 0x80, 0x8 ;  /* 0x000000000008781c */ /* 0x000fe20003f4f070 */
[----:B------:R-:W-:Y:S02]  /*3ac0*/  UIADD3 UR4, UPT, UPT, UR6, 0x1, URZ ;  /* 0x0000000106047890 */ /* 0x000fe4000fffe0ff */
[----:B------:R-:W-:Y:S02]  /*3ad0*/  ULEA UR12, UR6, UR22, 0x8 ;  /* 0x00000016060c7291 */ /* 0x000fe4000f8e40ff */
[----:B------:R-:W-:Y:S01]  /*3ae0*/  UISETP.NE.AND UP1, UPT, UR4, 0x3, UPT ;  /* 0x000000030400788c */ /* 0x000fe2000bf25270 */
[----:B------:R-:W-:Y:S01]  /*3af0*/  PLOP3.LUT P0, PT, PT, PT, UP0, 0x80, 0x8 ;  /* 0x000000000008781c */ /* 0x000fe20003f0f008 */
[----:B------:R-:W-:Y:S02]  /*3b00*/  UIADD3 UR10, UPT, UPT, UR12, 0x2, URZ ;  /* 0x000000020c0a7890 */ /* 0x000fe4000fffe0ff */
[----:B------:R-:W-:Y:S02]  /*3b10*/  USEL UR7, URZ, 0x1, UP1 ;  /* 0x00000001ff077887 */ /* 0x000fe40008800000 */
[----:B------:R-:W-:Y:S02]  /*3b20*/  USEL UR15, UR4, URZ, UP1 ;  /* 0x000000ff040f7287 */ /* 0x000fe40008800000 */
[----:B------:R-:W-:Y:S02]  /*3b30*/  UIADD3 UR14, UPT, UPT, UR14, 0x1, URZ ;  /* 0x000000010e0e7890 */ /* 0x000fe4000fffe0ff */
[----:B------:R-:W-:Y:S01]  /*3b40*/  @UP0 ULEA UR4, UR15, UR17, 0x3 ;  /* 0x000000110f040291 */ /* 0x000fe2000f8e18ff */
[----:B------:R-:W-:Y:S01]  /*3b50*/  LOP3.LUT R2, R2, UR7, RZ, 0x3c, !PT ;  /* 0x0000000702027c12 */ /* 0x000fe2000f8e3cff */
[----:B------:R-:W-:Y:S01]  /*3b60*/  UIADD3 UR7, UPT, UPT, UR5, 0x18, URZ ;  /* 0x0000001805077890 */ /* 0x000fe2000fffe0ff */
[----:B------:R-:W-:Y:S02]  /*3b70*/  UMOV UR13, 0x80004020 ;  /* 0x80004020000d7882 */ /* 0x000fe40000000000 */
[----:B-1----:R-:W-:Y:S01]  /*3b80*/  @P0 SHF.L.U32 R0, R2, 0x1f, RZ ;  /* 0x0000001f02000819 */ /* 0x002fe200000006ff */
[----:B------:R-:W-:Y:S01]  /*3b90*/  UMOV UR5, 0x80004020 ;  /* 0x8000402000057882 */ /* 0x000fe20000000000 */
[----:B------:R-:W-:Y:S01]  /*3ba0*/  UMOV UR11, 0x80004020 ;  /* 0x80004020000b7882 */ /* 0x000fe20000000000 */
[----:B------:R-:W-:Y:S01]  /*3bb0*/  UMOV UR9, 0x80004020 ;  /* 0x8000402000097882 */ /* 0x000fe20000000000 */
[----:B------:R2:W3:Y:S01]  /*3bc0*/  @P0 SYNCS.PHASECHK.TRANS64.TRYWAIT P2, [UR4], R0 ;  /* 0x00000000ff0005a7 */ /* 0x0004e20008041104 */
[----:B------:R-:W-:Y:S02]  /*3bd0*/  ULEA UR4, UR6, UR21, 0x9 ;  /* 0x0000001506047291 */ /* 0x000fe4000f8e48ff */
[----:B------:R-:W-:Y:S02]  /*3be0*/  UISETP.NE.AND UP0, UPT, UR14, UR19, UPT ;  /* 0x000000130e00728c */ /* 0x000fe4000bf05270 */
[----:B------:R-:W-:Y:S02]  /*3bf0*/  UIADD3 UR8, UPT, UPT, UR4, 0x2, URZ ;  /* 0x0000000204087890 */ /* 0x000fe4000fffe0ff */
[----:B------:R-:W-:Y:S01]  /*3c00*/  UIADD3 UR16, UPT, UPT, UR16, -0x1, URZ ;  /* 0xffffffff10107890 */ /* 0x000fe2000fffe0ff */
[----:B------:R-:W-:Y:S02]  /*3c10*/  UMOV UR6, UR15 ;  /* 0x0000000f00067c82 */ /* 0x000fe40008000000 */
[----:B------:R2:W-:Y:S01]  /*3c20*/  UTCHMMA.2CTA gdesc[UR4], gdesc[UR12], tmem[UR18], tmem[UR28], idesc[UR29], UP2 ;  /* 0x00ff1c0c040075ea */ /* 0x0005e20009200012 */
[----:B------:R-:W-:Y:S03]  /*3c30*/  UPLOP3.LUT UP2, UPT, UPT, UPT, UPT, 0x80, 0x8 ;  /* 0x000000000008789c */ /* 0x000fe60003f4f070 */
[----:B------:R2:W-:Y:S01]  /*3c40*/  UTCHMMA.2CTA gdesc[UR8], gdesc[UR10], tmem[UR18], tmem[UR26], idesc[UR27], UPT ;  /* 0x00ff1a0a080075ea */ /* 0x0005e2000ba00012 */
[----:B------:R2:W-:Y:S01]  /*3c50*/  UTCBAR.2CTA.MULTICAST [UR7], URZ, UR20 ;  /* 0x000000ff070073e9 */ /* 0x0005e20008200814 */
[----:B------:R-:W-:Y:S06]  /*3c60*/  BRA.U UP0, `(.L_x_72) ;  /* 0xfffffffd00787547 */ /* 0x000fec000b83ffff */
.L_x_69:
[----:B--2---:R-:W-:Y:S01]  /*3c70*/  UIADD3 UR4, UPT, UPT, UR23, 0xa0, URZ ;  /* 0x000000a017047890 */ /* 0x004fe2000fffe0ff */
[----:B------:R-:W-:-:S08]  /*3c80*/  UMOV UR14, UR19 ;  /* 0x00000013000e7c82 */ /* 0x000fd00008000000 */
[----:B------:R2:W-:Y:S01]  /*3c90*/  UTCBAR.2CTA.MULTICAST [UR4], URZ, UR30 ;  /* 0x000000ff040073e9 */ /* 0x0005e2000820081e */
[----:B------:R-:W-:Y:S02]  /*3ca0*/  NOP ;  /* 0x0000000000007918 */ /* 0x000fe40000000000 */
.L_x_67:
[----:B--2---:R-:W-:Y:S01]  /*3cb0*/  UIADD3 UR4, UPT, UPT, UR24, 0x1, URZ ;  /* 0x0000000118047890 */ /* 0x004fe2000fffe0ff */
[----:B------:R-:W-:-:S03]  /*3cc0*/  ISETP.NE.AND P0, PT, R8, 0x2, PT ;  /* 0x000000020800780c */ /* 0x000fc60003f05270 */
[----:B------:R-:W-:Y:S01]  /*3cd0*/  UISETP.NE.AND UP0, UPT, UR4, 0x4, UPT ;  /* 0x000000040400788c */ /* 0x000fe2000bf05270 */
[----:B-1----:R-:W-:Y:S02]  /*3ce0*/  SEL R0, RZ, 0x1, P0 ;  /* 0x00000001ff007807 */ /* 0x002fe40000000000 */
[----:B------:R-:W-:Y:S01]  /*3cf0*/  SEL R8, R8, RZ, P0 ;  /* 0x000000ff08087207 */ /* 0x000fe20000000000 */
[----:B------:R-:W-:Y:S01]  /*3d00*/  USEL UR5, URZ, 0x1, UP0 ;  /* 0x00000001ff057887 */ /* 0x000fe20008000000 */
[----:B------:R-:W-:Y:S01]  /*3d10*/  LOP3.LUT R3, R3, R0, RZ, 0x3c, !PT ;  /* 0x0000000003037212 */ /* 0x000fe200078e3cff */
[----:B------:R-:W-:-:S04]  /*3d20*/  USEL UR24, UR4, URZ, UP0 ;  /* 0x000000ff04187287 */ /* 0x000fc80008000000 */
[----:B------:R-:W-:Y:S01]  /*3d30*/  LOP3.LUT R9, R9, UR5, RZ, 0x3c, !PT ;  /* 0x0000000509097c12 */ /* 0x000fe2000f8e3cff */
[----:B------:R-:W-:Y:S07]  /*3d40*/  @P1 BRA `(.L_x_73) ;  /* 0xfffffff800b01947 */ /* 0x000fee000383ffff */
[----:B------:R-:W1:Y:S01]  /*3d50*/  S2UR UR8, SR_CgaCtaId ;  /* 0x00000000000879c3 */ /* 0x000e620000008800 */
[----:B------:R-:W-:Y:S01]  /*3d60*/  ELECT P0, URZ, PT ;  /* 0x0000000000ff782f */ /* 0x000fe20003800000 */
[----:B------:R-:W-:Y:S01]  /*3d70*/  HFMA2 R0, -RZ, RZ, 0, 5.9604644775390625e-08 ;  /* 0x00000001ff007431 */ /* 0x000fe200000001ff */
[----:B------:R-:W-:-:S05]  /*3d80*/  UMOV UR4, 0x40 ;  /* 0x0000004000047882 */ /* 0x000fca0000000000 */
[----:B------:R-:W-:Y:S01]  /*3d90*/  UVIRTCOUNT.DEALLOC.SMPOOL 0x80 ;  /* 0x000000800000784c */ /* 0x000fe20000000000 */
[----:B------:R-:W-:Y:S02]  /*3da0*/  UISETP.NE.AND UP1, UPT, UR33, URZ, UPT ;  /* 0x000000ff2100728c */ /* 0x000fe4000bf25270 */
[----:B-1----:R-:W-:-:S09]  /*3db0*/  ULEA UR8, UR8, UR4, 0x18 ;  /* 0x0000000408087291 */ /* 0x002fd2000f8ec0ff */
[----:B------:R1:W-:Y:S01]  /*3dc0*/  @P0 STS.U8 [UR8+0x1c], R0 ;  /* 0x00001c00ff000988 */ /* 0x0003e20008000008 */
[----:B------:R-:W-:Y:S05]  /*3dd0*/  BRA.U UP1, `(.L_x_74) ;  /* 0x0000000101a07547 */ /* 0x000fea000b800000 */
[----:B------:R-:W-:Y:S01]  /*3de0*/  UIADD3 UR7, UPT, UPT, UR17, 0xc0, URZ ;  /* 0x000000c011077890 */ /* 0x000fe2000fffe0ff */
[----:B------:R-:W-:-:S03]  /*3df0*/  SHF.L.U32 R3, R9, 0x1f, RZ ;  /* 0x0000001f09037819 */ /* 0x000fc600000006ff */
[----:B------:R-:W-:-:S09]  /*3e00*/  ULEA UR4, UR24, UR7, 0x3 ;  /* 0x0000000718047291 */ /* 0x000fd2000f8e18ff */
[----:B------:R-:W2:Y:S02]  /*3e10*/  SYNCS.PHASECHK.TRANS64.TRYWAIT P0, [UR4], R3 ;  /* 0x00000003ff0075a7 */ /* 0x000ea40008001104 */
[----:B--2---:R-:W-:Y:S05]  /*3e20*/  @!P0 BRA `(.L_x_75) ;  /* 0x0000006000488947 */ /* 0x004fea0003800000 */
.L_x_169:
        /* <DEDUP_REMOVED lines=9> */
.L_x_171:
        /* <DEDUP_REMOVED lines=9> */
.L_x_173:
[----:B------:R-:W-:-:S04]  /*3f50*/  UIADD3 UR4, UPT, UPT, UR4, 0x1, URZ ;  /* 0x0000000104047890 */ /* 0x000fc8000fffe0ff */
[----:B------:R-:W-:-:S04]  /*3f60*/  UISETP.NE.AND UP0, UPT, UR4, 0x4, UPT ;  /* 0x000000040400788c */ /* 0x000fc8000bf05270 */
[----:B------:R-:W-:Y:S02]  /*3f70*/  USEL UR5, URZ, 0x1, UP0 ;  /* 0x00000001ff057887 */ /* 0x000fe40008000000 */
[----:B------:R-:W-:-:S04]  /*3f80*/  USEL UR4, UR4, URZ, UP0 ;  /* 0x000000ff04047287 */ /* 0x000fc80008000000 */
[----:B------:R-:W-:Y:S01]  /*3f90*/  ULEA UR4, UR4, UR7, 0x3 ;  /* 0x0000000704047291 */ /* 0x000fe2000f8e18ff */
[----:B-1----:R-:W-:-:S04]  /*3fa0*/  LOP3.LUT R3, R2, UR5, RZ, 0x3c, !PT ;  /* 0x0000000502037c12 */ /* 0x002fc8000f8e3cff */
[----:B------:R-:W-:Y:S01]  /*3fb0*/  SHF.L.U32 R3, R3, 0x1f, RZ ;  /* 0x0000001f03037819 */ /* 0x000fe200000006ff */
[----:B------:R-:W-:-:S04]  /*3fc0*/  IMAD.U32 R0, RZ, RZ, UR4 ;  /* 0x00000004ff007e24 */ /* 0x000fc8000f8e00ff */
[----:B------:R1:W2:Y:S03]  /*3fd0*/  SYNCS.PHASECHK.TRANS64.TRYWAIT P0, [R0+URZ], R3 ;  /* 0x00000003000075a7 */ /* 0x0002a600080011ff */
[----:B--2---:R-:W-:Y:S05]  /*3fe0*/  @!P0 NANOSLEEP.SYNCS 0x989680 ;  /* 0x009896800000895d */ /* 0x004fea0003900000 */
[----:B------:R-:W2:Y:S02]  /*3ff0*/  @!P0 SYNCS.PHASECHK.TRANS64 P0, [R0+URZ], R3 ;  /* 0x00000003000085a7 */ /* 0x000ea400080010ff */
[----:B--2---:R-:W-:Y:S05]  /*4000*/  @P0 BRA `(.L_x_78) ;  /* 0x0000000000200947 */ /* 0x004fea0003800000 */
.L_x_79:
[----:B--2---:R2:W4:Y:S02]  /*4010*/  SYNCS.PHASECHK.TRANS64.TRYWAIT P0, [R0+URZ], R3 ;  /* 0x00000003000075a7 */ /* 0x00452400080011ff */
[----:B----4-:R-:W-:Y:S05]  /*4020*/  @!P0 NANOSLEEP.SYNCS 0x989680 ;  /* 0x009896800000895d */ /* 0x010fea0003900000 */
[----:B------:R-:W4:Y:S02]  /*4030*/  @!P0 SYNCS.PHASECHK.TRANS64 P0, [R0+URZ], R3 ;  /* 0x00000003000085a7 */ /* 0x000f2400080010ff */
[----:B----4-:R-:W-:Y:S05]  /*4040*/  @!P0 BRA `(.L_x_79) ;  /* 0xfffffffc00f08947 */ /* 0x010fea000383ffff */
[----:B------:R-:W-:Y:S05]  /*4050*/  BRA `(.L_x_78) ;  /* 0x00000000000c7947 */ /* 0x000fea0003800000 */
.L_x_74:
[----:B------:R-:W-:-:S04]  /*4060*/  UIADD3 UR4, UPT, UPT, UR17, 0x100, URZ ;  /* 0x0000010011047890 */ /* 0x000fc8000fffe0ff */
[----:B------:R-:W-:-:S09]  /*4070*/  UPRMT UR4, UR34, 0x654, UR4 ;  /* 0x0000065422047896 */ /* 0x000fd20008000004 */
[----:B------:R-:W-:Y:S03]  /*4080*/  SYNCS.ARRIVE.TRANS64.RED.A1T0 RZ, [UR4], RZ ;  /* 0x000000ffffff79a7 */ /* 0x000fe60008100404 */
.L_x_78:
[----:B-12---:R-:W-:Y:S01]  /*4090*/  SHF.L.U32 R3, RZ, 0x1f, RZ ;  /* 0x0000001fff037819 */ /* 0x006fe200000006ff */
[----:B------:R-:W-:Y:S01]  /*40a0*/  UIADD3 UR4, UPT, UPT, UR17, 0x100, URZ ;  /* 0x0000010011047890 */ /* 0x000fe2000fffe0ff */
[----:B------:R-:W-:Y:S02]  /*40b0*/  PLOP3.LUT P0, PT, PT, PT, UP1, 0x80, 0x8 ;  /* 0x000000000008781c */ /* 0x000fe40003f0f018 */
[----:B------:R-:W1:Y:S02]  /*40c0*/  SYNCS.PHASECHK.TRANS64.TRYWAIT P1, [UR17+0x100], R3 ;  /* 0x00010003ff0075a7 */ /* 0x000e640008021111 */
[----:B-1----:R-:W-:Y:S09]  /*40d0*/  @!P1 BRA `(.L_x_80) ;  /* 0x0000005c00e49947 */ /* 0x002ff20003800000 */
.L_x_175:
[----:B------:R-:W-:Y:S01]  /*40e0*/  @!UP1 UPRMT UR4, UR34, 0x654, UR4 ;  /* 0x0000065422049896 */ /* 0x000fe20008000004 */
[----:B------:R-:W-:Y:S01]  /*40f0*/  UMOV UR5, 0xffff ;  /* 0x0000ffff00057882 */ /* 0x000fe20000000000 */
[----:B------:R-:W-:-:S07]  /*4100*/  UMOV UR6, 0x1 ;  /* 0x0000000100067882 */ /* 0x000fce0000000000 */
[----:B------:R-:W-:Y:S01]  /*4110*/  @!P0 SYNCS.ARRIVE.TRANS64.RED.A1T0 RZ, [UR4], RZ ;  /* 0x000000ffffff89a7 */ /* 0x000fe20008100404 */
[----:B------:R-:W-:Y:S01]  /*4120*/  NOP ;  /* 0x0000000000007918 */ /* 0x000fe20000000000 */
[----:B-1----:R-:W1:Y:S01]  /*4130*/  LDS R0, [UR8+0x14] ;  /* 0x00001408ff007984 */ /* 0x002e620008000800 */
[----:B------:R-:W-:-:S04]  /*4140*/  ULOP3.LUT UR4, UR32, 0xffff, URZ, 0xc0, !UPT ;  /* 0x0000ffff20047892 */ /* 0x000fc8000f8ec0ff */
[----:B------:R-:W-:-:S04]  /*4150*/  USHF.R.U32.HI UR4, URZ, 0x5, UR4 ;  /* 0x00000005ff047899 */ /* 0x000fc80008011604 */
[----:B------:R-:W-:Y:S02]  /*4160*/  USHF.L.U32 UR5, UR5, UR4, URZ ;  /* 0x0000000405057299 */ /* 0x000fe400080006ff */
[----:B------:R-:W-:-:S04]  /*4170*/  USHF.L.U32 UR4, UR6, UR4, URZ ;  /* 0x0000000406047299 */ /* 0x000fc800080006ff */
[----:B-1----:R-:W-:-:S04]  /*4180*/  LOP3.LUT R0, R0, UR5, RZ, 0xc0, !PT ;  /* 0x0000000500007c12 */ /* 0x002fc8000f8ec0ff */
[----:B------:R-:W-:-:S13]  /*4190*/  ISETP.NE.AND P0, PT, R0, UR5, PT ;  /* 0x0000000500007c0c */ /* 0x000fda000bf05270 */
[----:B------:R-:W-:Y:S05]  /*41a0*/  @P0 BRA `(.L_x_81) ;  /* 0x0000000000580947 */ /* 0x000fea0003800000 */
[----:B------:R-:W1:Y:S02]  /*41b0*/  LDS R0, [UR8+0x18] ;  /* 0x00001808ff007984 */ /* 0x000e640008000800 */
[----:B-1----:R-:W-:-:S04]  /*41c0*/  LOP3.LUT R0, R0, UR4, RZ, 0xc0, !PT ;  /* 0x0000000400007c12 */ /* 0x002fc8000f8ec0ff */
[----:B------:R-:W-:-:S13]  /*41d0*/  ISETP.NE.AND P0, PT, R0, UR4, PT ;  /* 0x0000000400007c0c */ /* 0x000fda000bf05270 */
[----:B------:R-:W-:Y:S05]  /*41e0*/  @P0 BRA `(.L_x_82) ;  /* 0x00000000003c0947 */ /* 0x000fea0003800000 */
[----:B------:R-:W1:Y:S01]  /*41f0*/  S2R R2, SR_LANEID ;  /* 0x0000000000027919 */ /* 0x000e620000000000 */
[----:B------:R-:W-:Y:S01]  /*4200*/  ULOP3.LUT UR5, URZ, UR5, URZ, 0x33, !UPT ;  /* 0x00000005ff057292 */ /* 0x000fe2000f8e33ff */
[----:B------:R-:W-:Y:S01]  /*4210*/  LOP3.LUT R4, RZ, UR4, RZ, 0x33, !PT ;  /* 0x00000004ff047c12 */ /* 0x000fe2000f8e33ff */
[----:B------:R-:W-:Y:S02]  /*4220*/  VOTEU.ANY UR4, UPT, PT ;  /* 0x0000000000047886 */ /* 0x000fe400038e0100 */
[----:B------:R-:W-:Y:S01]  /*4230*/  UFLO.U32 UR4, UR4 ;  /* 0x00000004000472bd */ /* 0x000fe200080e0000 */
[----:B------:R-:W2:Y:S01]  /*4240*/  REDUX UR6, R4 ;  /* 0x00000000040673c4 */ /* 0x000ea20000000000 */
[----:B------:R-:W-:-:S06]  /*4250*/  IMAD.U32 R0, RZ, RZ, UR5 ;  /* 0x00000005ff007e24 */ /* 0x000fcc000f8e00ff */
[----:B------:R4:W-:Y:S01]  /*4260*/  UTCATOMSWS.AND URZ, UR5 ;  /* 0x0000000500ff79e3 */ /* 0x0009e20008000000 */
[----:B------:R-:W3:Y:S01]  /*4270*/  REDUX UR7, R0 ;  /* 0x00000000000773c4 */ /* 0x000ee20000000000 */
[----:B-1----:R-:W-:Y:S01]  /*4280*/  ISETP.EQ.U32.AND P0, PT, R2, UR4, PT ;  /* 0x0000000402007c0c */ /* 0x002fe2000bf02070 */
[----:B--2---:R-:W-:Y:S01]  /*4290*/  IMAD.U32 R2, RZ, RZ, UR6 ;  /* 0x00000006ff027e24 */ /* 0x004fe2000f8e00ff */
[----:B---3--:R-:W-:-:S11]  /*42a0*/  MOV R3, UR7 ;  /* 0x0000000700037c02 */ /* 0x008fd60008000f00 */
[----:B------:R4:W-:Y:S04]  /*42b0*/  @P0 ATOMS.AND RZ, [UR8+0x14], R3 ;  /* 0x00001403ffff098c */ /* 0x0009e8000a800008 */
[----:B------:R4:W-:Y:S01]  /*42c0*/  @P0 ATOMS.AND RZ, [UR8+0x18], R2 ;  /* 0x00001802ffff098c */ /* 0x0009e2000a800008 */
[----:B------:R-:W-:Y:S05]  /*42d0*/  BRA `(.L_x_83) ;  /* 0x0000000000147947 */ /* 0x000fea0003800000 */
.L_x_82:
[----:B------:R-:W-:Y:S02]  /*42e0*/  MOV R2, 0x4300 ;  /* 0x0000430000027802 */ /* 0x000fe40000000f00 */
[----:B---3-5:R-:W-:Y:S05]  /*42f0*/  CALL.REL.NOINC `($__internal_0_$__cuda_sm10x_tcgen05_guardrail_trap_col_being_dealloced_not_returned_by_alloc) ;  /* 0x0000006000c47944 */ /* 0x028fea0003c00000 */
[----:B------:R-:W-:Y:S05]  /*4300*/  BRA `(.L_x_83) ;  /* 0x0000000000087947 */ /* 0x000fea0003800000 */
.L_x_81:
[----:B------:R-:W-:Y:S02]  /*4310*/  MOV R2, 0x4330 ;  /* 0x0000433000027802 */ /* 0x000fe40000000f00 */
[----:B---3-5:R-:W-:Y:S05]  /*4320*/  CALL.REL.NOINC `($__internal_2_$__cuda_sm10x_tcgen05_guardrail_trap_unallocated_columns_being_dealloced) ;  /* 0x0000006000d07944 */ /* 0x028fea0003c00000 */
.L_x_83:
[----:B------:R-:W-:Y:S01]  /*4330*/  NOP ;  /* 0x0000000000007918 */ /* 0x000fe20000000000 */
[----:B----4-:R-:W-:Y:S05]  /*4340*/  EXIT ;  /* 0x000000000000794d */ /* 0x010fea0003800000 */
.L_x_54:
[----:B------:R-:W-:-:S09]  /*4350*/  UISETP.NE.OR UP0, UPT, UR13, 0x3, !UP3 ;  /* 0x000000030d00788c */ /* 0x000fd2000df05670 */
[----:B------:R-:W-:Y:S05]  /*4360*/  BRA.U UP0, `(.L_x_84) ;  /* 0x00000011005c7547 */ /* 0x000fea000b800000 */
[----:B------:R-:W1:Y:S01]  /*4370*/  S2UR UR10, SR_CgaCtaId ;  /* 0x00000000000a79c3 */ /* 0x000e620000008800 */
[----:B------:R-:W2:Y:S01]  /*4380*/  LDCU UR31, c[0x0][0x370] ;  /* 0x00006e00ff1f77ac */ /* 0x000ea20008000800 */
[----:B------:R-:W-:Y:S02]  /*4390*/  HFMA2 R13, -RZ, RZ, 0, 0 ;  /* 0x00000000ff0d7431 */ /* 0x000fe400000001ff */
[----:B------:R-:W-:Y:S01]  /*43a0*/  IMAD.MOV.U32 R15, RZ, RZ, 0x1 ;  /* 0x00000001ff0f7424 */ /* 0x000fe200078e00ff */
[----:B------:R-:W-:Y:S01]  /*43b0*/  MOV R7, 0x2000 ;  /* 0x0000200000077802 */ /* 0x000fe20000000f00 */
[----:B------:R-:W2:Y:S01]  /*43c0*/  LDCU.128 UR44, c[0x0][0xb10] ;  /* 0x00016200ff2c77ac */ /* 0x000ea20008000c00 */
[----:B------:R-:W-:Y:S01]  /*43d0*/  IMAD.MOV.U32 R14, RZ, RZ, RZ ;  /* 0x000000ffff0e7224 */ /* 0x000fe200078e00ff */
[----:B------:R-:W3:Y:S01]  /*43e0*/  LDC.64 R16, c[0x0][0x348] ;  /* 0x0000d200ff107b82 */ /* 0x000ee20000000a00 */
[----:B------:R-:W4:Y:S01]  /*43f0*/  LDCU UR30, c[0x0][0x374] ;  /* 0x00006e80ff1e77ac */ /* 0x000f220008000800 */
[----:B------:R-:W1:Y:S06]  /*4400*/  LDCU UR15, c[0x0][0xb0c] ;  /* 0x00016180ff0f77ac */ /* 0x000e6c0008000800 */
[----:B------:R-:W3:Y:S01]  /*4410*/  LDC.64 R2, c[0x0][0x888] ;  /* 0x00022200ff027b82 */ /* 0x000ee20000000a00 */
[----:B------:R-:W3:Y:S01]  /*4420*/  LDCU UR49, c[0x0][0xb20] ;  /* 0x00016400ff3177ac */ /* 0x000ee20008000800 */
[----:B------:R-:W3:Y:S06]  /*4430*/  LDCU UR4, c[0x0][0xb30] ;  /* 0x00016600ff0477ac */ /* 0x000eec0008000800 */
[----:B------:R-:W3:Y:S01]  /*4440*/  LDC.64 R4, c[0x0][0x890] ;  /* 0x00022400ff047b82 */ /* 0x000ee20000000a00 */
[----:B------:R-:W-:Y:S01]  /*4450*/  UMOV UR21, 0x400 ;  /* 0x0000040000157882 */ /* 0x000fe20000000000 */
[----:B--2---:R-:W-:-:S02]  /*4460*/  UIMAD.WIDE.U32 UR6, UR31, UR44, URZ ;  /* 0x0000002c1f0672a5 */ /* 0x004fc4000f8e00ff */
[----:B----4-:R-:W-:Y:S02]  /*4470*/  UIMAD.WIDE.U32 UR8, UR30, UR47, URZ ;  /* 0x0000002f1e0872a5 */ /* 0x010fe4000f8e00ff */
[----:B-1----:R-:W-:Y:S02]  /*4480*/  ULEA UR21, UR10, UR21, 0x18 ;  /* 0x000000150a157291 */ /* 0x002fe4000f8ec0ff */
[----:B------:R-:W-:Y:S02]  /*4490*/  UPLOP3.LUT UP3, UPT, UPT, UPT, UPT, 0x40, 0x4 ;  /* 0x000000000004789c */ /* 0x000fe40003f6e870 */
[----:B------:R-:W-:Y:S02]  /*44a0*/  UIADD3 UR37, UPT, UPT, UR21, 0x48, URZ ;  /* 0x0000004815257890 */ /* 0x000fe4000fffe0ff */
[----:B------:R-:W-:Y:S02]  /*44b0*/  UIADD3 UR33, UPT, UPT, UR21, 0x30, URZ ;  /* 0x0000003015217890 */ /* 0x000fe4000fffe0ff */
[----:B------:R-:W-:-:S02]  /*44c0*/  UIADD3 UR25, UPT, UPT, UR21, 0x38, URZ ;  /* 0x0000003815197890 */ /* 0x000fc4000fffe0ff */
[----:B------:R-:W-:Y:S01]  /*44d0*/  UIADD3 UR17, UPT, UPT, UR21, 0x40, URZ ;  /* 0x0000004015117890 */ /* 0x000fe2000fffe0ff */
[----:B------:R-:W-:Y:S01]  /*44e0*/  UMOV UR6, UR7 ;  /* 0x0000000700067c82 */ /* 0x000fe20008000000 */
[----:B------:R-:W-:Y:S01]  /*44f0*/  UMOV UR41, UR9 ;  /* 0x0000000900297c82 */ /* 0x000fe20008000000 */
[----:B------:R-:W-:Y:S02]  /*4500*/  UISETP.GE.AND UP0, UPT, UR42, 0x1, UPT ;  /* 0x000000012a00788c */ /* 0x000fe4000bf06270 */
[----:B------:R-:W-:Y:S01]  /*4510*/  UISETP.NE.AND UP4, UPT, UR42, 0x1, UPT ;  /* 0x000000012a00788c */ /* 0x000fe2000bf85270 */
[----:B------:R-:W1:Y:S01]  /*4520*/  LDCU.64 UR22, c[0x0][0xb28] ;  /* 0x00016500ff1677ac */ /* 0x000e620008000a00 */
[----:B------:R-:W-:Y:S02]  /*4530*/  UISETP.NE.AND UP6, UPT, UR15, 0x1, UPT ;  /* 0x000000010f00788c */ /* 0x000fe4000bfc5270 */
[----:B------:R-:W-:Y:S02]  /*4540*/  UISETP.NE.AND UP5, UPT, UR46, 0x1, UPT ;  /* 0x000000012e00788c */ /* 0x000fe4000bfa5270 */
[----:B------:R-:W-:-:S02]  /*4550*/  UPRMT UR37, UR10, 0x654, UR37 ;  /* 0x000006540a257896 */ /* 0x000fc40008000025 */
[----:B------:R-:W-:Y:S02]  /*4560*/  USHF.R.U32.HI UR43, URZ, UR45, UR6 ;  /* 0x0000002dff2b7299 */ /* 0x000fe40008011606 */
[----:B------:R-:W-:Y:S02]  /*4570*/  UPRMT UR40, UR10, 0x654, UR33 ;  /* 0x000006540a287896 */ /* 0x000fe40008000021 */
[----:B------:R-:W-:Y:S02]  /*4580*/  UPRMT UR39, UR10, 0x654, UR25 ;  /* 0x000006540a277896 */ /* 0x000fe40008000019 */
[----:B------:R-:W-:Y:S02]  /*4590*/  UPRMT UR38, UR10, 0x654, UR17 ;  /* 0x000006540a267896 */ /* 0x000fe40008000011 */
[----:B---3--:R-:W-:Y:S02]  /*45a0*/  USHF.R.U32.HI UR41, URZ, UR49, UR41 ;  /* 0x00000031ff297299 */ /* 0x008fe40008011629 */
[----:B------:R-:W-:-:S11]  /*45b0*/  UISETP.NE.AND UP2, UPT, UR4, 0x1, UPT ;  /* 0x000000010400788c */ /* 0x000fd6000bf45270 */
.L_x_95:
[C---:B------:R-:W-:Y:S02]  /*45c0*/  LEA R12, R14.reuse, UR21, 0x3 ;  /* 0x000000150e0c7c11 */ /* 0x040fe4000f8e18ff */
[----:B------:R-:W-:Y:S02]  /*45d0*/  SHF.L.U32 R9, R13, 0x1f, RZ ;  /* 0x0000001f0d097819 */ /* 0x000fe400000006ff */
[----:B------:R-:W-:Y:S02]  /*45e0*/  LEA R10, R14, UR21, 0x4 ;  /* 0x000000150e0a7c11 */ /* 0x000fe4000f8e20ff */
[----:B--2---:R-:W2:Y:S02]  /*45f0*/  SYNCS.PHASECHK.TRANS64.TRYWAIT P0, [R12+URZ+0x80], R9 ;  /* 0x000080090c0075a7 */ /* 0x004ea400080011ff */
[----:B--2---:R-:W-:Y:S05]  /*4600*/  @!P0 BRA `(.L_x_85) ;  /* 0x0000005800b08947 */ /* 0x004fea0003800000 */
.L_x_176:
[----:B--2---:R-:W2:Y:S01]  /*4610*/  LDS.128 R8, [R10+0x110] ;  /* 0x000110000a087984 */ /* 0x004ea20000000c00 */
[----:B------:R-:W-:Y:S01]  /*4620*/  UISETP.GE.AND UP0, UPT, UR42, 0x1, UPT ;  /* 0x000000012a00788c */ /* 0x000fe2000bf06270 */
[----:B------:R-:W-:Y:S01]  /*4630*/  @!PT LDS RZ, [RZ] ;  /* 0x00000000fffff984 */ /* 0x000fe20000000800 */
[----:B------:R-:W-:Y:S01]  /*4640*/  @!PT LDS RZ, [RZ] ;  /* 0x00000000fffff984 */ /* 0x000fe20000000800 */
[----:B------:R-:W-:Y:S01]  /*4650*/  @!PT LDS RZ, [RZ] ;  /* 0x00000000fffff984 */ /* 0x000fe20000000800 */
[----:B------:R-:W-:Y:S01]  /*4660*/  @!PT LDS RZ, [RZ] ;  /* 0x00000000fffff984 */ /* 0x000fe20000000800 */
[----:B------:R3:W-:Y:S06]  /*4670*/  MEMBAR.ALL.CTA ;  /* 0x0000000000007992 */ /* 0x0007ec0000008000 */
[----:B---3--:R-:W3:Y:S01]  /*4680*/  FENCE.VIEW.ASYNC.S ;  /* 0x00000000000073c6 */ /* 0x008ee20000000000 */
[----:B--2---:R-:W-:Y:S11]  /*4690*/  LOP3.LUT P0, RZ, R10, 0x1, RZ, 0xc0, !PT ;  /* 0x000000010aff7812 */ /* 0x004ff6000780c0ff */
[----:B------:R-:W-:Y:S02]  /*46a0*/  @!UPT UIADD3 URZ, UPT, UPT, URZ, URZ, URZ ;  /* 0x000000fffffff290 */ /* 0x000fe4000fffe0ff */
[----:B---3--:R-:W-:Y:S01]  /*46b0*/  VOTEU.ANY UP1, P0 ;  /* 0x0000000000ff7886 */ /* 0x008fe20000020100 */
[----:B------:R-:W-:Y:S11]  /*46c0*/  PLOP3.LUT P0, PT, PT, PT, UP1, 0x80, 0x8 ;  /* 0x000000000008781c */ /* 0x000ff60003f0f018 */
[----:B------:R-:W-:Y:S02]  /*46d0*/  @!UPT UIADD3 URZ, UPT, UPT, URZ, URZ, URZ ;  /* 0x000000fffffff290 */ /* 0x000fe4000fffe0ff */
[----:B------:R-:W-:Y:S02]  /*46e0*/  @P0 SHF.R.U32.HI R0, RZ, 0x10, R9 ;  /* 0x00000010ff000819 */ /* 0x000fe40000011609 */
[----:B------:R-:W-:Y:S02]  /*46f0*/  @P0 MOV R6, R8 ;  /* 0x0000000800060202 */ /* 0x000fe40000000f00 */
[----:B------:R-:W-:Y:S01]  /*4700*/  @P0 R2UR UR4, R0 ;  /* 0x00000000000402ca */ /* 0x000fe200000e0000 */
[----:B------:R-:W-:Y:S01]  /*4710*/  VIADD R0, R12, 0x90 ;  /* 0x000000900c007836 */ /* 0x000fe20000000000 */
[----:B------:R-:W-:Y:S02]  /*4720*/  @P0 LOP3.LUT R8, R9, 0xffff, RZ, 0xc0, !PT ;  /* 0x0000ffff09080812 */ /* 0x000fe400078ec0ff */
[----:B------:R-:W-:Y:S02]  /*4730*/  @P0 R2UR UR6, R6 ;  /* 0x00000000060602ca */ /* 0x000fe400000e0000 */
[----:B------:R-:W-:Y:S02]  /*4740*/  PRMT R0, RZ, 0x654, R0 ;  /* 0x00000654ff007816 */ /* 0x000fe40000000000 */
[----:B------:R-:W-:Y:S02]  /*4750*/  @P0 R2UR UR5, R8 ;  /* 0x00000000080502ca */ /* 0x000fe400000e0000 */
[----:B------:R2:W-:Y:S03]  /*4760*/  SYNCS.ARRIVE.TRANS64.RED.A1T0 RZ, [R0+URZ], RZ ;  /* 0x000000ff00ff79a7 */ /* 0x0005e600081004ff */
[----:B------:R-:W-:Y:S04]  /*4770*/  @UP1 UMOV UR29, UR4 ;  /* 0x00000004001d1c82 */ /* 0x000fe80008000000 */
[----:B------:R-:W-:Y:S04]  /*4780*/  @UP1 UMOV UR14, UR6 ;  /* 0x00000006000e1c82 */ /* 0x000fe80008000000 */
[----:B------:R-:W-:Y:S01]  /*4790*/  @UP1 UMOV UR13, UR5 ;  /* 0x00000005000d1c82 */ /* 0x000fe20008000000 */
[----:B------:R-:W-:Y:S05]  /*47a0*/  BRA.U !UP0, `(.L_x_86) ;  /* 0x0000000108a47547 */ /* 0x000fea000b800000 */
[----:B------:R-:W-:Y:S02]  /*47b0*/  UIMAD.WIDE.U32 UR18, UR13, UR47, URZ ;  /* 0x0000002f0d1272a5 */ /* 0x000fe4000f8e00ff */
[----:B------:R-:W-:Y:S02]  /*47c0*/  UIMAD.WIDE.U32 UR26, UR14, UR44, URZ ;  /* 0x0000002c0e1a72a5 */ /* 0x000fe4000f8e00ff */
[----:B------:R-:W-:Y:S02]  /*47d0*/  USEL UR4, UR30, UR41, !UP5 ;  /* 0x000000291e047287 */ /* 0x000fe4000e800000 */
[----:B------:R-:W-:Y:S02]  /*47e0*/  USEL UR7, UR31, UR43, !UP6 ;  /* 0x0000002b1f077287 */ /* 0x000fe4000f000000 */
[----:B-1----:R-:W-:Y:S02]  /*47f0*/  UIMAD.WIDE.U32 UR8, UR4, UR22, URZ ;  /* 0x00000016040872a5 */ /* 0x002fe4000f8e00ff */
[----:B------:R-:W-:Y:S01]  /*4800*/  UIMAD.WIDE.U32 UR10, UR7, UR22, URZ ;  /* 0x00000016070a72a5 */ /* 0x000fe2000f8e00ff */
[----:B------:R-:W-:Y:S02]  /*4810*/  UMOV UR5, UR19 ;  /* 0x0000001300057c82 */ /* 0x000fe40008000000 */
[----:B------:R-:W-:Y:S03]  /*4820*/  USHF.R.U32.HI UR6, URZ, UR49, UR5 ;  /* 0x00000031ff067299 */ /* 0x000fe60008011605 */
[----:B------:R-:W-:Y:S01]  /*4830*/  UMOV UR5, UR27 ;  /* 0x0000001b00057c82 */ /* 0x000fe20008000000 */
[----:B------:R-:W-:Y:S02]  /*4840*/  USEL UR6, UR13, UR6, !UP5 ;  /* 0x000000060d067287 */ /* 0x000fe4000e800000 */
[----:B------:R-:W-:Y:S03]  /*4850*/  USHF.R.U32.HI UR12, URZ, UR45, UR5 ;  /* 0x0000002dff0c7299 */ /* 0x000fe60008011605 */
[----:B------:R-:W-:Y:S02]  /*4860*/  UMOV UR5, UR9 ;  /* 0x0000000900057c82 */ /* 0x000fe40008000000 */
[----:B------:R-:W-:Y:S03]  /*4870*/  @UP4 USHF.R.U32.HI UR4, URZ, UR23, UR5 ;  /* 0x00000017ff044299 */ /* 0x000fe60008011605 */
[----:B------:R-:W-:Y:S01]  /*4880*/  UMOV UR5, UR11 ;  /* 0x0000000b00057c82 */ /* 0x000fe20008000000 */
[----:B------:R-:W-:Y:S02]  /*4890*/  UIMAD UR4, UR42, UR4, URZ ;  /* 0x000000042a0472a4 */ /* 0x000fe4000f8e02ff */
[----:B------:R-:W-:Y:S02]  /*48a0*/  @UP4 USHF.R.U32.HI UR7, URZ, UR23, UR5 ;  /* 0x00000017ff074299 */ /* 0x000fe40008011605 */
[----:B------:R-:W-:Y:S02]  /*48b0*/  UIMAD.WIDE.U32 UR10, UR6, UR22, URZ ;  /* 0x00000016060a72a5 */ /* 0x000fe4000f8e00ff */
[----:B------:R-:W-:Y:S02]  /*48c0*/  USEL UR5, UR14, UR12, !UP6 ;  /* 0x0000000c0e057287 */ /* 0x000fe4000f000000 */
[----:B------:R-:W-:Y:S02]  /*48d0*/  UIMAD UR8, UR42, UR7, URZ ;  /* 0x000000072a0872a4 */ /* 0x000fe4000f8e02ff */
[----:B------:R-:W-:Y:S03]  /*48e0*/  UISETP.GE.AND UP0, UPT, UR6, UR4, UPT ;  /* 0x000000040600728c */ /* 0x000fe6000bf06270 */
[----:B------:R-:W-:Y:S01]  /*48f0*/  UMOV UR4, UR11 ;  /* 0x0000000b00047c82 */ /* 0x000fe20008000000 */
[----:B------:R-:W-:Y:S02]  /*4900*/  UISETP.GE.OR UP0, UPT, UR5, UR8, UP0 ;  /* 0x000000080500728c */ /* 0x000fe40008706670 */
[----:B------:R-:W-:Y:S02]  /*4910*/  USHF.R.U32.HI UR4, URZ, UR23, UR4 ;  /* 0x00000017ff047299 */ /* 0x000fe40008011604 */
[----:B------:R-:W-:Y:S02]  /*4920*/  UIMAD.WIDE.U32 UR8, UR5, UR22, URZ ;  /* 0x00000016050872a5 */ /* 0x000fe4000f8e00ff */
[----:B------:R-:W-:Y:S04]  /*4930*/  USEL UR10, UR6, UR4, !UP4 ;  /* 0x00000004060a7287 */ /* 0x000fe8000e000000 */
[----:B------:R-:W-:Y:S01]  /*4940*/  UIADD3 UR11, UPT, UPT, -UR10, URZ, URZ ;  /* 0x000000ff0a0b7290 */ /* 0x000fe2000fffe1ff */
[----:B------:R-:W-:Y:S02]  /*4950*/  @!UP0 UMOV UR4, UR9 ;  /* 0x0000000900048c82 */ /* 0x000fe40008000000 */
[----:B------:R-:W-:Y:S02]  /*4960*/  @!UP0 USHF.R.U32.HI UR4, URZ, UR23, UR4 ;  /* 0x00000017ff048299 */ /* 0x000fe40008011604 */
[----:B------:R-:W-:Y:S02]  /*4970*/  UIMAD UR8, UR42, UR11, UR6 ;  /* 0x0000000b2a0872a4 */ /* 0x000fe4000f8e0206 */
[----:B------:R-:W-:Y:S04]  /*4980*/  @!UP0 USEL UR4, UR5, UR4, !UP4 ;  /* 0x0000000405048287 */ /* 0x000fe8000e000000 */
[----:B------:R-:W-:Y:S02]  /*4990*/  @!UP0 UIMAD UR8, UR7, UR8, UR4 ;  /* 0x00000008070882a4 */ /* 0x000fe4000f8e0204 */
[----:B------:R-:W-:Y:S02]  /*49a0*/  @!UP0 UIADD3 UR9, UPT, UPT, UR10, -UR4, URZ ;  /* 0x800000040a098290 */ /* 0x000fe4000fffe0ff */
[----:B------:R-:W-:Y:S02]  /*49b0*/  UIADD3 UR4, UPT, UPT, -UR5, URZ, URZ ;  /* 0x000000ff05047290 */ /* 0x000fe4000fffe1ff */
[----:B------:R-:W-:Y:S02]  /*49c0*/  UIADD3 UR7, UPT, UPT, -UR6, URZ, URZ ;  /* 0x000000ff06077290 */ /* 0x000fe4000fffe1ff */
[----:B------:R-:W-:Y:S02]  /*49d0*/  @!UP0 UIMAD UR6, UR9, UR42, UR5 ;  /* 0x0000002a090682a4 */ /* 0x000fe4000f8e0205 */
[----:B------:R-:W-:Y:S02]  /*49e0*/  UIMAD UR14, UR15, UR4, UR14 ;  /* 0x000000040f0e72a4 */ /* 0x000fe4000f8e020e */
[----:B------:R-:W-:Y:S01]  /*49f0*/  UIMAD UR13, UR46, UR7, UR13 ;  /* 0x000000072e0d72a4 */ /* 0x000fe2000f8e020d */
[----:B------:R-:W-:Y:S02]  /*4a00*/  @!UP0 UMOV UR5, UR8 ;  /* 0x0000000800058c82 */ /* 0x000fe40008000000 */
[----:B------:R-:W-:Y:S02]  /*4a10*/  UIMAD UR14, UR5, UR15, UR14 ;  /* 0x0000000f050e72a4 */ /* 0x000fe4000f8e020e */
[----:B------:R-:W-:Y:S11]  /*4a20*/  UIMAD UR13, UR6, UR46, UR13 ;  /* 0x0000002e060d72a4 */ /* 0x000ff6000f8e020d */
[----:B------:R-:W-:Y:S01]  /*4a30*/  @!UPT UIADD3 URZ, UPT, UPT, URZ, URZ, URZ ;  /* 0x000000fffffff290 */ /* 0x000fe2000fffe0ff */
.L_x_86:
[----:B------:R-:W3:Y:S01]  /*4a40*/  @!UP2 LDCU.128 UR8, c[0x0][0xb10] ;  /* 0x00016200ff08a7ac */ /* 0x000ee20008000c00 */
[C---:B------:R-:W-:Y:S02]  /*4a50*/  ISETP.NE.U32.AND P1, PT, R4.reuse, RZ, PT ;  /* 0x000000ff0400720c */ /* 0x040fe40003f25070 */
[----:B------:R-:W-:Y:S02]  /*4a60*/  ISETP.NE.U32.AND P0, PT, R4, RZ, PT ;  /* 0x000000ff0400720c */ /* 0x000fe40003f05070 */
[C---:B------:R-:W-:Y:S02]  /*4a70*/  ISETP.NE.AND.EX P1, PT, R5.reuse, RZ, PT, P1 ;  /* 0x000000ff0500720c */ /* 0x040fe40003f25310 */
[----:B------:R-:W-:Y:S01]  /*4a80*/  ISETP.NE.AND.EX P0, PT, R5, RZ, PT, P0 ;  /* 0x000000ff0500720c */ /* 0x000fe20003f05300 */
[----:B------:R-:W4:Y:S01]  /*4a90*/  @!UP2 LDCU UR5, c[0x0][0xb0c] ;  /* 0x00016180ff05a7ac */ /* 0x000f220008000800 */
[----:B------:R-:W-:Y:S01]  /*4aa0*/  SHF.L.U32 R9, R15, 0x1f, RZ ;  /* 0x0000001f0f097819 */ /* 0x000fe200000006ff */
[----:B------:R-:W-:Y:S02]  /*4ab0*/  USHF.L.U32 UR35, UR16, 0x7, URZ ;  /* 0x0000000710237899 */ /* 0x000fe400080006ff */
[----:B------:R-:W-:Y:S02]  /*4ac0*/  USHF.L.U32 UR34, UR20, 0x7, URZ ;  /* 0x0000000714227899 */ /* 0x000fe400080006ff */
[----:B---3--:R-:W-:Y:S07]  /*4ad0*/  UIMAD.WIDE.U32 UR6, UR14, UR8, URZ ;  /* 0x000000080e0672a5 */ /* 0x008fee000f8e00ff */
[----:B------:R-:W-:Y:S01]  /*4ae0*/  @!UP2 UMOV UR4, UR7 ;  /* 0x000000070004ac82 */ /* 0x000fe20008000000 */
[----:B----4-:R-:W-:Y:S02]  /*4af0*/  @!UP2 UISETP.NE.AND UP0, UPT, UR5, 0x1, UPT ;  /* 0x000000010500a88c */ /* 0x010fe4000bf05270 */
[----:B------:R-:W-:Y:S02]  /*4b00*/  @!UP2 USHF.R.U32.HI UR4, URZ, UR9, UR4 ;  /* 0x00000009ff04a299 */ /* 0x000fe40008011604 */
[----:B------:R-:W-:Y:S02]  /*4b10*/  UIMAD.WIDE.U32 UR6, UR13, UR11, URZ ;  /* 0x0000000b0d0672a5 */ /* 0x000fe4000f8e00ff */
[----:B------:R-:W-:Y:S02]  /*4b20*/  @!UP2 USEL UR8, UR14, UR4, !UP0 ;  /* 0x000000040e08a287 */ /* 0x000fe4000c000000 */
[----:B------:R-:W-:Y:S03]  /*4b30*/  @!UP2 UISETP.NE.AND UP0, UPT, UR10, 0x1, UPT ;  /* 0x000000010a00a88c */ /* 0x000fe6000bf05270 */
[----:B------:R-:W-:Y:S02]  /*4b40*/  @!UP2 UMOV UR6, UR7 ;  /* 0x000000070006ac82 */ /* 0x000fe40008000000 */
[----:B------:R-:W3:Y:S02]  /*4b50*/  @!UP2 LDCU UR4, c[0x0][0xb20] ;  /* 0x00016400ff04a7ac */ /* 0x000ee40008000800 */
[----:B---3--:R-:W-:Y:S04]  /*4b60*/  @!UP2 USHF.R.U32.HI UR6, URZ, UR4, UR6 ;  /* 0x00000004ff06a299 */ /* 0x008fe80008011606 */
[----:B------:R-:W-:Y:S04]  /*4b70*/  @!UP2 USEL UR6, UR13, UR6, !UP0 ;  /* 0x000000060d06a287 */ /* 0x000fe8000c000000 */
[----:B------:R-:W-:Y:S02]  /*4b80*/  @!UP2 UIADD3 UR4, UPT, UPT, -UR8, UR6, URZ ;  /* 0x000000060804a290 */ /* 0x000fe4000fffe1ff */
[----:B------:R-:W-:Y:S02]  /*4b90*/  @!UP2 UIADD3 UR6, UPT, UPT, UR8, -UR6, URZ ;  /* 0x800000060806a290 */ /* 0x000fe4000fffe0ff */
[----:B------:R-:W-:Y:S02]  /*4ba0*/  @!UP2 UIMAD UR14, UR4, UR5, UR14 ;  /* 0x00000005040ea2a4 */ /* 0x000fe4000f8e020e */
[----:B------:R-:W-:Y:S01]  /*4bb0*/  @!UP2 UIMAD UR13, UR6, UR10, UR13 ;  /* 0x0000000a060da2a4 */ /* 0x000fe2000f8e020d */
[----:B------:R-:W-:Y:S11]  /*4bc0*/  BRA.U UP3, `(.L_x_87) ;  /* 0x0000000103107547 */ /* 0x000ff6000b800000 */
[----:B--2---:R-:W-:Y:S04]  /*4bd0*/  MOV R0, UR48 ;  /* 0x0000003000007c02 */ /* 0x004fe80008000f00 */
[----:B------:R-:W-:Y:S04]  /*4be0*/  SHF.L.U32 R11, R0, 0x1f, RZ ;  /* 0x0000001f000b7819 */ /* 0x000fe800000006ff */
[----:B------:R-:W2:Y:S02]  /*4bf0*/  SYNCS.PHASECHK.TRANS64.TRYWAIT P2, [UR21+0x78], R11 ;  /* 0x0000780bff0075a7 */ /* 0x000ea40008041115 */
[----:B--2---:R-:W-:Y:S05]  /*4c00*/  @!P2 BRA `(.L_x_88) ;  /* 0x000000540044a947 */ /* 0x004fea0003800000 */
.L_x_87:
[----:B------:R-:W-:Y:S05]  /*4c10*/  @!P1 BRA `(.L_x_89) ;  /* 0x0000000000309947 */ /* 0x000fea0003800000 */
[----:B------:R-:W-:Y:S01]  /*4c20*/  ISETP.NE.U32.AND P1, PT, R2, RZ, PT ;  /* 0x000000ff0200720c */ /* 0x000fe20003f25070 */
[----:B------:R-:W3:Y:S01]  /*4c30*/  LDCU.64 UR4, c[0x0][0x358] ;  /* 0x00006b00ff0477ac */ /* 0x000ee20008000a00 */
[----:B------:R-:W-:Y:S02]  /*4c40*/  IMAD.MOV.U32 R80, RZ, RZ, 0x1 ;  /* 0x00000001ff507424 */ /* 0x000fe400078e00ff */
[----:B------:R-:W-:Y:S11]  /*4c50*/  ISETP.NE.AND.EX P1, PT, R3, RZ, PT, P1 ;  /* 0x000000ff0300720c */ /* 0x000ff60003f25310 */
[----:B------:R-:W-:Y:S02]  /*4c60*/  @!UPT UIADD3 URZ, UPT, UPT, URZ, URZ, URZ ;  /* 0x000000fffffff290 */ /* 0x000fe4000fffe0ff */
[----:B--2---:R-:W2:Y:S01]  /*4c70*/  @P1 LDC.64 R10, c[0x0][0x888] ;  /* 0x00022200ff0a1b82 */ /* 0x004ea20000000a00 */
[----:B------:R-:W-:Y:S04]  /*4c80*/  @P1 IMAD R0, R4, UR36, RZ ;  /* 0x0000002404001c24 */ /* 0x000fe8000f8e02ff */
[----:B--2---:R-:W-:Y:S04]  /*4c90*/  @P1 IMAD.WIDE R10, R0, 0x4, R10 ;  /* 0x00000004000a1825 */ /* 0x004fe800078e020a */
[----:B------:R-:W-:Y:S01]  /*4ca0*/  HFMA2 R0, -RZ, RZ, 0, 5.9604644775390625e-08 ;  /* 0x00000001ff007431 */ /* 0x000fe200000001ff */
[----:B---3-5:R3:W5:Y:S04]  /*4cb0*/  @P1 LDG.E R41, desc[UR4][R10.64] ;  /* 0x000000040a291981 */ /* 0x028768000c1e1900 */
[----:B------:R-:W-:Y:S01]  /*4cc0*/  @!P1 PRMT R80, R0, 0x7610, R80 ;  /* 0x0000761000509816 */ /* 0x000fe20000000050 */
[----:B---3--:R-:W4:Y:S06]  /*4cd0*/  @!P1 LDC R41, c[0x0][0x880] ;  /* 0x00022000ff299b82 */ /* 0x008f2c0000000800 */
.L_x_89:
[----:B----45:R-:W-:Y:S01]  /*4ce0*/  @!P0 FSETP.EQ.AND P1, PT, R41, RZ, PT ;  /* 0x000000ff2900820b */ /* 0x030fe20003f22000 */
[----:B------:R-:W-:Y:S01]  /*4cf0*/  @!UPT UIADD3 URZ, UPT, UPT, URZ, URZ, URZ ;  /* 0x000000fffffff290 */ /* 0x000fe2000fffe0ff */
[----:B------:R-:W-:Y:S11]  /*4d00*/  @!P0 BRA `(.L_x_90) ;  /* 0x0000000000188947 */ /* 0x000ff60003800000 */
[----:B------:R-:W-:Y:S02]  /*4d10*/  LOP3.LUT P0, RZ, R80, 0xff, RZ, 0xc0, !PT ;  /* 0x000000ff50ff7812 */ /* 0x000fe4000780c0ff */
[----:B------:R-:W-:Y:S04]  /*4d20*/  ISETP.NE.U32.AND P1, PT, R2, RZ, PT ;  /* 0x000000ff0200720c */ /* 0x000fe80003f25070 */
[----:B------:R-:W-:Y:S04]  /*4d30*/  ISETP.NE.AND.EX P1, PT, R3, RZ, PT, P1 ;  /* 0x000000ff0300720c */ /* 0x000fe80003f25310 */
[----:B------:R-:W-:Y:S03]  /*4d40*/  PLOP3.LUT P1, PT, P1, PT, PT, 0x8, 0x80 ;  /* 0x000000000080781c */ /* 0x000fe60000f2e170 */
[----:B------:R-:W-:Y:S11]  /*4d50*/  @P0 FSETP.EQ.AND P1, PT, R41, RZ, PT ;  /* 0x000000ff2900020b */ /* 0x000ff60003f22000 */
[----:B------:R-:W-:Y:S02]  /*4d60*/  @!UPT UIADD3 URZ, UPT, UPT, URZ, URZ, URZ ;  /* 0x000000fffffff290 */ /* 0x000fe4000fffe0ff */
.L_x_90:
[----:B------:R-:W3:Y:S01]  /*4d70*/  SYNCS.PHASECHK.TRANS64.TRYWAIT P2, [UR21+0x50], R9 ;  /* 0x00005009ff0075a7 */ /* 0x000ee20008041115 */
[----:B------:R-:W-:Y:S04]  /*4d80*/  ELECT P0, URZ, PT ;  /* 0x0000000000ff782f */ /* 0x000fe80003800000 */
[----:B------:R-:W-:Y:S11]  /*4d90*/  PLOP3.LUT P1, PT, P1, P0, PT, 0xf2, 0x2f ;  /* 0x00000000002f781c */ /* 0x000ff60000f21e72 */
[----:B------:R-:W-:Y:S02]  /*4da0*/  @!UPT UIADD3 URZ, UPT, UPT, URZ, URZ, URZ ;  /* 0x000000fffffff290 */ /* 0x000fe4000fffe0ff */
[----:B------:R-:W-:Y:S05]  /*4db0*/  @!P1 IADD3 R8, P0, PT, R16, 0x580, RZ ;  /* 0x0000058010089810 */ /* 0x000fea0007f1e0ff */
[----:B------:R-:W-:Y:S01]  /*4dc0*/  @!P1 IMAD.X R6, RZ, RZ, R17, P0 ;  /* 0x000000ffff069224 */ /* 0x000fe200000e0611 */
[----:B---3--:R-:W-:Y:S07]  /*4dd0*/  @!P2 BRA `(.L_x_91) ;  /* 0x0000005000e8a947 */ /* 0x008fee0003800000 */
.L_x_179:
[----:B------:R-:W-:Y:S01]  /*4de0*/  @!P1 R2UR UR5, R8 ;  /* 0x00000000080592ca */ /* 0x000fe200000e0000 */
[----:B------:R-:W-:Y:S01]  /*4df0*/  VOTEU.ALL UP0, P1 ;  /* 0x0000000000ff7886 */ /* 0x000fe20000800000 */
[----:B------:R-:W-:Y:S01]  /*4e00*/  @!P1 R2UR UR4, R6 ;  /* 0x00000000060492ca */ /* 0x000fe200000e0000 */
[----:B--2---:R-:W-:Y:S01]  /*4e10*/  @!P1 IMAD.MOV.U32 R0, RZ, RZ, 0x2000 ;  /* 0x00002000ff009424 */ /* 0x004fe200078e00ff */
[----:B------:R-:W-:Y:S01]  /*4e20*/  UMOV UR6, 0x0 ;  /* 0x0000000000067882 */ /* 0x000fe20000000000 */
[----:B------:R-:W-:Y:S01]  /*4e30*/  UMOV UR7, 0x10000000 ;  /* 0x1000000000077882 */ /* 0x000fe20000000000 */
[----:B------:R-:W-:Y:S01]  /*4e40*/  @!UP0 UIADD3 UR32, UPT, UPT, UR21, 0x200, URZ ;  /* 0x0000020015208890 */ /* 0x000fe2000fffe0ff */
[----:B------:R-:W-:Y:S01]  /*4e50*/  @!P1 IADD3 R8, P0, PT, R16, 0x580, RZ ;  /* 0x0000058010089810 */ /* 0x000fe20007f1e0ff */
[----:B------:R-:W-:Y:S04]  /*4e60*/  VOTEU.ALL UP0, P1 ;  /* 0x0000000000ff7886 */ /* 0x000fe80000800000 */
[----:B------:R-:W-:Y:S02]  /*4e70*/  @!P1 IMAD.X R6, RZ, RZ, R17, P0 ;  /* 0x000000ffff069224 */ /* 0x000fe400000e0611 */
[----:B------:R-:W-:Y:S02]  /*4e80*/  IMAD.U32 R10, RZ, RZ, UR5 ;  /* 0x00000005ff0a7e24 */ /* 0x000fe4000f8e00ff */
[----:B------:R-:W-:Y:S03]  /*4e90*/  IMAD.U32 R11, RZ, RZ, UR4 ;  /* 0x00000004ff0b7e24 */ /* 0x000fe6000f8e00ff */
[----:B------:R-:W-:Y:S02]  /*4ea0*/  @!P1 R2UR UR4, R10 ;  /* 0x000000000a0492ca */ /* 0x000fe400000e0000 */
[----:B------:R-:W-:Y:S11]  /*4eb0*/  @!P1 R2UR UR5, R11 ;  /* 0x000000000b0592ca */ /* 0x000ff600000e0000 */
[----:B------:R-:W-:Y:S02]  /*4ec0*/  @!UPT UIADD3 URZ, UPT, UPT, URZ, URZ, URZ ;  /* 0x000000fffffff290 */ /* 0x000fe4000fffe0ff */
[----:B------:R2:W-:Y:S01]  /*4ed0*/  @!UP0 UTMALDG.3D [UR32], [UR4], desc[UR6] ;  /* 0x00000620040085b4 */ /* 0x0005e20008011000 */
[----:B------:R2:W-:Y:S01]  /*4ee0*/  @!P1 SYNCS.ARRIVE.TRANS64.RED.A0TR RZ, [UR21+0x30], R0 ;  /* 0x00003000ffff99a7 */ /* 0x0005e20008300415 */
[----:B------:R-:W-:Y:S01]  /*4ef0*/  SYNCS.ARRIVE.TRANS64.RED.A1T0 RZ, [UR40], RZ ;  /* 0x000000ffffff79a7 */ /* 0x000fe20008100428 */
[----:B------:R-:W3:Y:S02]  /*4f00*/  SYNCS.PHASECHK.TRANS64.TRYWAIT P2, [UR21+0x58], R9 ;  /* 0x00005809ff0075a7 */ /* 0x000ee40008041115 */
[----:B--23--:R-:W-:Y:S05]  /*4f10*/  @!P2 BRA `(.L_x_92) ;  /* 0x0000005000b0a947 */ /* 0x00cfea0003800000 */
.L_x_181:
        /* <DEDUP_REMOVED lines=8> */
[----:B------:R-:W-:Y:S01]  /*4fa0*/  @!UP0 UIADD3 UR24, UPT, UPT, UR21, 0x2200, URZ ;  /* 0x0000220015188890 */ /* 0x000fe2000fffe0ff */
[----:B------:R-:W-:Y:S01]  /*4fb0*/  VOTEU.ALL UP0, P1 ;  /* 0x0000000000ff7886 */ /* 0x000fe20000800000 */
[----:B------:R-:W-:Y:S01]  /*4fc0*/  UMOV UR27, UR35 ;  /* 0x00000023001b7c82 */ /* 0x000fe20008000000 */
[----:B------:R-:W-:Y:S02]  /*4fd0*/  UMOV UR28, UR36 ;  /* 0x00000024001c7c82 */ /* 0x000fe40008000000 */
[----:B------:R-:W-:Y:S02]  /*4fe0*/  IMAD.U32 R10, RZ, RZ, UR5 ;  /* 0x00000005ff0a7e24 */ /* 0x000fe4000f8e00ff */
[----:B------:R-:W-:Y:S02]  /*4ff0*/  IMAD.U32 R11, RZ, RZ, UR4 ;  /* 0x00000004ff0b7e24 */ /* 0x000fe4000f8e00ff */
[----:B------:R-:W-:Y:S01]  /*5000*/  @!P1 IMAD.X R6, RZ, RZ, R17, P0 ;  /* 0x000000ffff069224 */ /* 0x000fe200000e0611 */
        /* <DEDUP_REMOVED lines=8> */
.L_x_183:
[----:B------:R-:W-:Y:S01]  /*5090*/  @!P1 R2UR UR5, R8 ;  /* 0x00000000080592ca */ /* 0x000fe200000e0000 */
[----:B------:R-:W-:Y:S01]  /*50a0*/  VOTEU.ALL UP0, P1 ;  /* 0x0000000000ff7886 */ /* 0x000fe20000800000 */
[----:B------:R-:W-:Y:S01]  /*50b0*/  @!P1 R2UR UR4, R6 ;  /* 0x00000000060492ca */ /* 0x000fe200000e0000 */
[----:B--2---:R-:W-:Y:S01]  /*50c0*/  @!P1 IMAD.MOV.U32 R0, RZ, RZ, 0x2000 ;  /* 0x00002000ff009424 */ /* 0x004fe200078e00ff */
[----:B------:R-:W-:Y:S01]  /*50d0*/  UMOV UR6, 0x0 ;  /* 0x0000000000067882 */ /* 0x000fe20000000000 */
[----:B------:R-:W-:Y:S01]  /*50e0*/  UMOV UR7, 0x10000000 ;  /* 0x1000000000077882 */ /* 0x000fe20000000000 */
[----:B------:R-:W-:Y:S01]  /*50f0*/  @!UP0 UIADD3 UR18, UPT, UPT, UR34, 0x40, URZ ;  /* 0x0000004022128890 */ /* 0x000fe2000fffe0ff */
[----:B------:R-:W-:Y:S01]  /*5100*/  VIADD R14, R14, 0x1 ;  /* 0x000000010e0e7836 */ /* 0x000fe20000000000 */
[----:B------:R-:W-:Y:S01]  /*5110*/  @!UP0 UIADD3 UR16, UPT, UPT, UR21, 0x4200, URZ ;  /* 0x0000420015108890 */ /* 0x000fe2000fffe0ff */
[----:B------:R-:W-:Y:S01]  /*5120*/  VOTEU.ALL UP0, P1 ;  /* 0x0000000000ff7886 */ /* 0x000fe20000800000 */
[----:B------:R-:W-:Y:S01]  /*5130*/  UMOV UR19, UR35 ;  /* 0x0000002300137c82 */ /* 0x000fe20008000000 */
[----:B------:R-:W-:Y:S02]  /*5140*/  UMOV UR20, UR36 ;  /* 0x0000002400147c82 */ /* 0x000fe40008000000 */
        /* <DEDUP_REMOVED lines=10> */
.L_x_185:
[----:B------:R-:W-:Y:S01]  /*51f0*/  @!P1 IADD3 R6, P0, PT, R16, 0x580, RZ ;  /* 0x0000058010069810 */ /* 0x000fe20007f1e0ff */
[----:B------:R-:W-:Y:S01]  /*5200*/  VOTEU.ALL UP0, P1 ;  /* 0x0000000000ff7886 */ /* 0x000fe20000800000 */
[----:B------:R-:W-:Y:S01]  /*5210*/  UMOV UR6, 0x0 ;  /* 0x0000000000067882 */ /* 0x000fe20000000000 */
[----:B------:R-:W-:Y:S01]  /*5220*/  UMOV UR7, 0x10000000 ;  /* 0x1000000000077882 */ /* 0x000fe20000000000 */
[----:B------:R-:W-:Y:S01]  /*5230*/  @!P1 R2UR UR5, R6 ;  /* 0x00000000060592ca */ /* 0x000fe200000e0000 */
[----:B--2---:R-:W-:Y:S01]  /*5240*/  @!P1 IMAD.X R0, RZ, RZ, R17, P0 ;  /* 0x000000ffff009224 */ /* 0x004fe200000e0611 */
[----:B------:R-:W-:Y:S01]  /*5250*/  @!UP0 UIADD3 UR10, UPT, UPT, UR34, 0x60, URZ ;  /* 0x00000060220a8890 */ /* 0x000fe2000fffe0ff */
[----:B------:R-:W-:Y:S01]  /*5260*/  R2UR UR18, R82 ;  /* 0x00000000521272ca */ /* 0x000fe200000e0000 */
[----:B------:R-:W-:Y:S01]  /*5270*/  @!UP0 UIADD3 UR8, UPT, UPT, UR21, 0x6200, URZ ;  /* 0x0000620015088890 */ /* 0x000fe2000fffe0ff */
[----:B------:R-:W-:Y:S01]  /*5280*/  R2UR UR16, R83 ;  /* 0x00000000531072ca */ /* 0x000fe200000e0000 */
[----:B------:R-:W-:Y:S01]  /*5290*/  @!UP0 UIADD3 UR9, UPT, UPT, UR21, 0x48, URZ ;  /* 0x0000004815098890 */ /* 0x000fe2000fffe0ff */
[----:B------:R-:W-:Y:S01]  /*52a0*/  @!P1 R2UR UR4, R0 ;  /* 0x00000000000492ca */ /* 0x000fe200000e0000 */
[----:B------:R-:W-:Y:S01]  /*52b0*/  VOTEU.ALL UP0, P1 ;  /* 0x0000000000ff7886 */ /* 0x000fe20000800000 */
[----:B------:R-:W-:Y:S01]  /*52c0*/  UMOV UR11, UR35 ;  /* 0x00000023000b7c82 */ /* 0x000fe20008000000 */
[----:B------:R-:W-:Y:S01]  /*52d0*/  UMOV UR12, UR36 ;  /* 0x00000024000c7c82 */ /* 0x000fe20008000000 */
[C---:B------:R-:W-:Y:S01]  /*52e0*/  ISETP.NE.AND P0, PT, R14.reuse, 0x2, PT ;  /* 0x000000020e00780c */ /* 0x040fe20003f05270 */
[----:B------:R-:W-:Y:S01]  /*52f0*/  UPLOP3.LUT UP3, UPT, UPT, UPT, UPT, 0x80, 0x8 ;  /* 0x000000000008789c */ /* 0x000fe20003f6f070 */
[----:B------:R-:W-:Y:S01]  /*5300*/  IMAD.U32 R8, RZ, RZ, UR5 ;  /* 0x00000005ff087e24 */ /* 0x000fe2000f8e00ff */
[----:B------:R-:W-:Y:S01]  /*5310*/  LOP3.LUT R15, R15, 0x1, RZ, 0x3c, !PT ;  /* 0x000000010f0f7812 */ /* 0x000fe200078e3cff */
[----:B------:R-:W-:Y:S01]  /*5320*/  UMOV UR36, UR29 ;  /* 0x0000001d00247c82 */ /* 0x000fe20008000000 */
[----:B------:R-:W-:Y:S01]  /*5330*/  SEL R0, RZ, 0x1, P0 ;  /* 0x00000001ff007807 */ /* 0x000fe20000000000 */
[----:B------:R-:W-:Y:S01]  /*5340*/  UIADD3 UR20, UPT, UPT, UR13, UR18, URZ ;  /* 0x000000120d147290 */ /* 0x000fe2000fffe0ff */
[----:B------:R-:W-:Y:S01]  /*5350*/  SEL R14, R14, RZ, P0 ;  /* 0x000000ff0e0e7207 */ /* 0x000fe20000000000 */
[----:B------:R-:W-:Y:S01]  /*5360*/  UIADD3 UR16, UPT, UPT, UR14, UR16, URZ ;  /* 0x000000100e107290 */ /* 0x000fe2000fffe0ff */
[----:B------:R-:W-:Y:S01]  /*5370*/  IMAD.U32 R9, RZ, RZ, UR4 ;  /* 0x00000004ff097e24 */ /* 0x000fe2000f8e00ff */
[----:B------:R-:W-:Y:S02]  /*5380*/  @!P1 R2UR UR4, R8 ;  /* 0x00000000080492ca */ /* 0x000fe400000e0000 */
[----:B------:R-:W-:Y:S02]  /*5390*/  LOP3.LUT R13, R13, R0, RZ, 0x3c, !PT ;  /* 0x000000000d0d7212 */ /* 0x000fe400078e3cff */
[----:B------:R-:W-:Y:S11]  /*53a0*/  @!P1 R2UR UR5, R9 ;  /* 0x00000000090592ca */ /* 0x000ff600000e0000 */
[----:B------:R-:W-:Y:S02]  /*53b0*/  @!UPT UIADD3 URZ, UPT, UPT, URZ, URZ, URZ ;  /* 0x000000fffffff290 */ /* 0x000fe4000fffe0ff */
[----:B------:R2:W-:Y:S01]  /*53c0*/  @!UP0 UTMALDG.3D [UR8], [UR4], desc[UR6] ;  /* 0x00000608040085b4 */ /* 0x0005e20008011000 */
[----:B------:R2:W-:Y:S01]  /*53d0*/  @!P1 SYNCS.ARRIVE.TRANS64.RED.A0TR RZ, [UR21+0x48], R7 ;  /* 0x00004807ffff99a7 */ /* 0x0005e20008300415 */
[----:B------:R-:W-:Y:S01]  /*53e0*/  SYNCS.ARRIVE.TRANS64.RED.A1T0 RZ, [UR37], RZ ;  /* 0x000000ffffff79a7 */ /* 0x000fe20008100425 */
[----:B------:R-:W-:Y:S05]  /*53f0*/  BRA.U UP1, `(.L_x_95) ;  /* 0xfffffff101707547 */ /* 0x000fea000b83ffff */
[----:B------:R-:W-:-:S04]  /*5400*/  SHF.L.U32 R3, R15, 0x1f, RZ ;  /* 0x0000001f0f037819 */ /* 0x000fc800000006ff */
[----:B------:R-:W3:Y:S02]  /*5410*/  SYNCS.PHASECHK.TRANS64.TRYWAIT P0, [UR21+0x50], R3 ;  /* 0x00005003ff0075a7 */ /* 0x000ee40008001115 */
[----:B---3--:R-:W-:Y:S05]  /*5420*/  @!P0 BRA `(.L_x_96) ;  /* 0x0000004c00b48947 */ /* 0x008fea0003800000 */
.L_x_187:
[----:B------:R-:W4:Y:S02]  /*5430*/  SYNCS.PHASECHK.TRANS64.TRYWAIT P0, [UR21+0x58], R3 ;  /* 0x00005803ff0075a7 */ /* 0x000f240008001115 */
[----:B----4-:R-:W-:Y:S05]  /*5440*/  @!P0 BRA `(.L_x_97) ;  /* 0x0000004c00c48947 */ /* 0x010fea0003800000 */
.L_x_189:
[----:B------:R-:W4:Y:S02]  /*5450*/  SYNCS.PHASECHK.TRANS64.TRYWAIT P0, [UR21+0x60], R3 ;  /* 0x00006003ff0075a7 */ /* 0x000f240008001115 */
[----:B----4-:R-:W-:Y:S05]  /*5460*/  @!P0 BRA `(.L_x_98) ;  /* 0x0000004c00d48947 */ /* 0x010fea0003800000 */
.L_x_191:
[----:B---3--:R-:W-:-:S07]  /*5470*/  MOV R0, UR21 ;  /* 0x0000001500007c02 */ /* 0x008fce0008000f00 */
.L_x_99:
[----:B---3--:R-:W-:-:S04]  /*5480*/  SHF.L.U32 R3, R15, 0x1f, RZ ;  /* 0x0000001f0f037819 */ /* 0x008fc800000006ff */
[----:B------:R3:W4:Y:S03]  /*5490*/  SYNCS.PHASECHK.TRANS64.TRYWAIT P0, [R0+URZ+0x68], R3 ;  /* 0x00006803000075a7 */ /* 0x00072600080011ff */
[----:B----4-:R-:W-:Y:S05]  /*54a0*/  @!P0 NANOSLEEP.SYNCS 0x989680 ;  /* 0x009896800000895d */ /* 0x010fea0003900000 */
[----:B------:R-:W4:Y:S02]  /*54b0*/  @!P0 SYNCS.PHASECHK.TRANS64 P0, [R0+URZ+0x68], R3 ;  /* 0x00006803000085a7 */ /* 0x000f2400080010ff */
[----:B-12-4-:R-:W-:Y:S05]  /*54c0*/  @P0 EXIT ;  /* 0x000000000000094d */ /* 0x016fea0003800000 */
[----:B------:R-:W-:Y:S05]  /*54d0*/  BRA `(.L_x_99) ;  /* 0xfffffffc00e87947 */ /* 0x000fea000383ffff */
.L_x_84:
[----:B------:R-:W-:-:S06]  /*54e0*/  UISETP.GE.AND UP0, UPT, UR13, 0x4, UPT ;  /* 0x000000040d00788c */ /* 0x000fcc000bf06270 */
[----:B------:R-:W-:-:S13]  /*54f0*/  PLOP3.LUT P0, PT, PT, PT, UP0, 0x80, 0x8 ;  /* 0x000000000008781c */ /* 0x000fda0003f0f008 */
[----:B------:R-:W-:Y:S05]  /*5500*/  @!P0 EXIT ;  /* 0x000000000000894d */ /* 0x000fea0003800000 */
[----:B------:R-:W1:Y:S08]  /*5510*/  S2UR UR4, SR_CgaCtaId ;  /* 0x00000000000479c3 */ /* 0x000e700000008800 */
[----:B------:R-:W-:Y:S01]  /*5520*/  BAR.SYNC.DEFER_BLOCKING 0x6, 0xa0 ;  /* 0x0182800000007b1d */ /* 0x000fe20000010000 */
[C---:B------:R-:W-:Y:S01]  /*5530*/  IMAD.SHL.U32 R3, R95.reuse, 0x20, RZ ;  /* 0x000000205f037824 */ /* 0x040fe200078e00ff */
[C---:B------:R-:W-:Y:S01]  /*5540*/  SHF.L.U32 R37, R95.reuse, 0x10, RZ ;  /* 0x000000105f257819 */ /* 0x040fe200000006ff */
[C---:B------:R-:W-:Y:S01]  /*5550*/  IMAD.SHL.U32 R94, R95.reuse, 0x4, RZ ;  /* 0x000000045f5e7824 */ /* 0x040fe200078e00ff */
[----:B------:R-:W-:Y:S01]  /*5560*/  LOP3.LUT R96, R95, 0x60, RZ, 0xc0, !PT ;  /* 0x000000605f607812 */ /* 0x000fe200078ec0ff */
[----:B------:R-:W-:Y:S01]  /*5570*/  HFMA2 R91, -RZ, RZ, 0, 5.9604644775390625e-08 ;  /* 0x00000001ff5b7431 */ /* 0x000fe200000001ff */
[----:B------:R-:W-:-:S02]  /*5580*/  UMOV UR44, 0x400 ;  /* 0x00000400002c7882 */ /* 0x000fc40000000000 */
[----:B------:R-:W2:Y:S01]  /*5590*/  LDC.64 R78, c[0x0][0x8b0] ;  /* 0x00022c00ff4e7b82 */ /* 0x000ea20000000a00 */
[----:B------:R-:W-:Y:S01]  /*55a0*/  LOP3.LUT R5, R3, 0xc0, RZ, 0xc0, !PT ;  /* 0x000000c003057812 */ /* 0x000fe200078ec0ff */
[----:B------:R-:W-:Y:S01]  /*55b0*/  HFMA2 R89, -RZ, RZ, 0, 0 ;  /* 0x00000000ff597431 */ /* 0x000fe200000001ff */
[----:B------:R-:W-:Y:S01]  /*55c0*/  LOP3.LUT R93, R95, 0x2, RZ, 0xc0, !PT ;  /* 0x000000025f5d7812 */ /* 0x000fe200078ec0ff */
[----:B------:R-:W-:Y:S01]  /*55d0*/  IMAD.MOV.U32 R36, RZ, RZ, RZ ;  /* 0x000000ffff247224 */ /* 0x000fe200078e00ff */
[----:B------:R-:W-:Y:S01]  /*55e0*/  LOP3.LUT R94, R5, 0x18, R94, 0xf8, !PT ;  /* 0x00000018055e7812 */ /* 0x000fe200078ef85e */
[----:B------:R-:W-:Y:S01]  /*55f0*/  IMAD.MOV.U32 R87, RZ, RZ, RZ ;  /* 0x000000ffff577224 */ /* 0x000fe200078e00ff */
[----:B------:R-:W-:Y:S01]  /*5600*/  LOP3.LUT R37, R37, 0x600000, RZ, 0xc0, !PT ;  /* 0x0060000025257812 */ /* 0x000fe200078ec0ff */
[----:B------:R-:W3:Y:S01]  /*5610*/  LDC.64 R76, c[0x0][0x8a8] ;  /* 0x00022a00ff4c7b82 */ /* 0x000ee20000000a00 */
[----:B------:R-:W-:Y:S01]  /*5620*/  LOP3.LUT R94, R94, 0xf20, R3, 0xf8, !PT ;  /* 0x00000f205e5e7812 */ /* 0x000fe200078ef803 */
[----:B------:R-:W4:Y:S01]  /*5630*/  LDCU UR59, c[0x0][0x370] ;  /* 0x00006e00ff3b77ac */ /* 0x000f220008000800 */
[----:B------:R-:W-:-:S02]  /*5640*/  LOP3.LUT R95, R95, 0x4, RZ, 0xc0, !PT ;  /* 0x000000045f5f7812 */ /* 0x000fc400078ec0ff */
[----:B------:R-:W-:Y:S01]  /*5650*/  MOV R90, RZ ;  /* 0x000000ff005a7202 */ /* 0x000fe20000000f00 */
[----:B------:R-:W2:Y:S01]  /*5660*/  LDCU UR43, c[0x0][0xb0c] ;  /* 0x00016180ff2b77ac */ /* 0x000ea20008000800 */
[----:B-1----:R-:W-:Y:S01]  /*5670*/  ULEA UR44, UR4, UR44, 0x18 ;  /* 0x0000002c042c7291 */ /* 0x002fe2000f8ec0ff */
[----:B------:R-:W1:Y:S03]  /*5680*/  LDCU UR39, c[0x0][0xb30] ;  /* 0x00016600ff2777ac */ /* 0x000e660008000800 */
[----:B------:R-:W-:Y:S01]  /*5690*/  UIADD3 UR4, UPT, UPT, UR44, 0x200, URZ ;  /* 0x000002002c047890 */ /* 0x000fe2000fffe0ff */
[----:B------:R-:W1:Y:S04]  /*56a0*/  LDCU.64 UR56, c[0x0][0x888] ;  /* 0x00011100ff3877ac */ /* 0x000e680008000a00 */
[----:B------:R-:W4:Y:S01]  /*56b0*/  LDS R0, [UR44+0x130] ;  /* 0x0001302cff007984 */ /* 0x000f220008000800 */
[----:B------:R-:W-:Y:S01]  /*56c0*/  IMAD.U32 R85, RZ, RZ, UR4 ;  /* 0x00000004ff557e24 */ /* 0x000fe2000f8e00ff */
[----:B------:R-:W1:Y:S03]  /*56d0*/  LDCU.64 UR40, c[0x0][0xb28] ;  /* 0x00016500ff2877ac */ /* 0x000e660008000a00 */
[----:B------:R-:W-:Y:S01]  /*56e0*/  IMAD R94, R94, 0x2, R85 ;  /* 0x000000025e5e7824 */ /* 0x000fe200078e0255 */
[----:B------:R-:W1:Y:S03]  /*56f0*/  LDCU.64 UR62, c[0x0][0x890] ;  /* 0x00011200ff3e77ac */ /* 0x000e660008000a00 */
[--C-:B------:R-:W-:Y:S01]  /*5700*/  IMAD R93, R93, -0x10, R94.reuse ;  /* 0xfffffff05d5d7824 */ /* 0x100fe200078e025e */
[----:B------:R-:W1:Y:S01]  /*5710*/  LDCU.128 UR52, c[0x0][0xb10] ;  /* 0x00016200ff3477ac */ /* 0x000e620008000c00 */
[----:B------:R-:W-:Y:S01]  /*5720*/  IMAD R92, R95, -0x10, R94 ;  /* 0xfffffff05f5c7824 */ /* 0x000fe200078e025e */
[----:B------:R-:W1:Y:S01]  /*5730*/  LDCU UR58, c[0x0][0x374] ;  /* 0x00006e80ff3a77ac */ /* 0x000e620008000800 */
[----:B------:R-:W-:Y:S01]  /*5740*/  UMOV UR47, URZ ;  /* 0x000000ff002f7c82 */ /* 0x000fe20008000000 */
[----:B------:R-:W-:Y:S01]  /*5750*/  UMOV UR46, URZ ;  /* 0x000000ff002e7c82 */ /* 0x000fe20008000000 */
[----:B-1234-:R-:W-:-:S07]  /*5760*/  IMAD.IADD R37, R0, 0x1, R37 ;  /* 0x0000000100257824 */ /* 0x01efce00078e0225 */
.L_x_143:
[----:B------:R-:W-:Y:S02]  /*5770*/  LEA R3, R87, UR44, 0x3 ;  /* 0x0000002c57037c11 */ /* 0x000fe4000f8e18ff */
[----:B------:R-:W-:Y:S02]  /*5780*/  SHF.L.U32 R0, R89, 0x1f, RZ ;  /* 0x0000001f59007819 */ /* 0x000fe400000006ff */
[----:B------:R-:W-:Y:S02]  /*5790*/  LEA R5, R87, UR44, 0x4 ;  /* 0x0000002c57057c11 */ /* 0x000fe4000f8e20ff */
[----:B-1----:R-:W1:Y:S02]  /*57a0*/  SYNCS.PHASECHK.TRANS64.TRYWAIT P0, [R3+URZ+0x80], R0 ;  /* 0x00008000030075a7 */ /* 0x002e6400080011ff */
[----:B-12---:R-:W-:Y:S05]  /*57b0*/  @!P0 BRA `(.L_x_100) ;  /* 0x0000004c00188947 */ /* 0x006fea0003800000 */
.L_x_192:
        /* <DEDUP_REMOVED lines=11> */
[----:B------:R-:W-:Y:S01]  /*5870*/  PLOP3.LUT P0, PT, PT, PT, UP1, 0x80, 0x8 ;  /* 0x000000000008781c */ /* 0x000fe20003f0f018 */
[----:B------:R-:W-:Y:S11]  /*5880*/  UP2UR UR61, UPR, URZ, 0x2 ;  /* 0x00000002ff3d7883 */ /* 0x000ff60008000000 */
[----:B------:R-:W-:Y:S01]  /*5890*/  @!UPT UIADD3 URZ, UPT, UPT, URZ, URZ, URZ ;  /* 0x000000fffffff290 */ /* 0x000fe2000fffe0ff */
[----:B-1----:R-:W-:Y:S02]  /*58a0*/  @P0 SHF.R.U32.HI R0, RZ, 0x10, R5 ;  /* 0x00000010ff000819 */ /* 0x002fe40000011605 */
        /* <DEDUP_REMOVED lines=12> */
[----:B------:R-:W2:Y:S01]  /*5970*/  LDCU UR12, c[0x0][0xb20] ;  /* 0x00016400ff0c77ac */ /* 0x000ea20008000800 */
[----:B------:R-:W-:Y:S02]  /*5980*/  UIMAD.WIDE.U32 UR4, UR58, UR55, URZ ;  /* 0x000000373a0472a5 */ /* 0x000fe4000f8e00ff */
[----:B------:R-:W-:Y:S02]  /*5990*/  UIMAD.WIDE.U32 UR6, UR59, UR52, URZ ;  /* 0x000000343b0672a5 */ /* 0x000fe4000f8e00ff */
[----:B------:R-:W-:Y:S02]  /*59a0*/  UISETP.NE.AND UP0, UPT, UR54, 0x1, UPT ;  /* 0x000000013600788c */ /* 0x000fe4000bf05270 */
[----:B------:R-:W-:Y:S02]  /*59b0*/  UIMAD.WIDE.U32 UR8, UR37, UR55, URZ ;  /* 0x00000037250872a5 */ /* 0x000fe4000f8e00ff */
[----:B------:R-:W-:Y:S02]  /*59c0*/  UIMAD.WIDE.U32 UR10, UR38, UR52, URZ ;  /* 0x00000034260a72a5 */ /* 0x000fe4000f8e00ff */
[----:B------:R-:W-:Y:S02]  /*59d0*/  UISETP.NE.AND UP1, UPT, UR43, 0x1, UPT ;  /* 0x000000012b00788c */ /* 0x000fe4000bf25270 */
[----:B------:R-:W-:Y:S01]  /*59e0*/  UISETP.NE.AND UP2, UPT, UR42, 0x1, UPT ;  /* 0x000000012a00788c */ /* 0x000fe2000bf45270 */
[----:B------:R-:W-:Y:S02]  /*59f0*/  UMOV UR4, UR5 ;  /* 0x0000000500047c82 */ /* 0x000fe40008000000 */
[----:B--2---:R-:W-:Y:S03]  /*5a00*/  USHF.R.U32.HI UR5, URZ, UR12, UR4 ;  /* 0x0000000cff057299 */ /* 0x004fe60008011604 */
[----:B------:R-:W-:Y:S02]  /*5a10*/  UMOV UR4, UR7 ;  /* 0x0000000700047c82 */ /* 0x000fe40008000000 */
[----:B------:R-:W-:Y:S02]  /*5a20*/  USHF.R.U32.HI UR7, URZ, UR53, UR4 ;  /* 0x00000035ff077299 */ /* 0x000fe40008011604 */
[----:B------:R-:W-:Y:S02]  /*5a30*/  USEL UR4, UR58, UR5, !UP0 ;  /* 0x000000053a047287 */ /* 0x000fe4000c000000 */
[----:B------:R-:W-:Y:S01]  /*5a40*/  USEL UR7, UR59, UR7, !UP1 ;  /* 0x000000073b077287 */ /* 0x000fe2000c800000 */
[----:B------:R-:W-:Y:S01]  /*5a50*/  UMOV UR5, UR9 ;  /* 0x0000000900057c82 */ /* 0x000fe20008000000 */
[----:B------:R-:W-:Y:S02]  /*5a60*/  UIMAD.WIDE.U32 UR8, UR4, UR40, URZ ;  /* 0x00000028040872a5 */ /* 0x000fe4000f8e00ff */
[----:B------:R-:W-:Y:S03]  /*5a70*/  USHF.R.U32.HI UR6, URZ, UR12, UR5 ;  /* 0x0000000cff067299 */ /* 0x000fe60008011605 */
[----:B------:R-:W-:Y:S01]  /*5a80*/  UMOV UR5, UR11 ;  /* 0x0000000b00057c82 */ /* 0x000fe20008000000 */
[----:B------:R-:W-:Y:S02]  /*5a90*/  UIMAD.WIDE.U32 UR10, UR7, UR40, URZ ;  /* 0x00000028070a72a5 */ /* 0x000fe4000f8e00ff */
[----:B------:R-:W-:Y:S02]  /*5aa0*/  USHF.R.U32.HI UR12, URZ, UR53, UR5 ;  /* 0x00000035ff0c7299 */ /* 0x000fe40008011605 */
[----:B------:R-:W-:Y:S01]  /*5ab0*/  USEL UR6, UR37, UR6, !UP0 ;  /* 0x0000000625067287 */ /* 0x000fe2000c000000 */
[----:B------:R-:W-:Y:S02]  /*5ac0*/  UMOV UR5, UR9 ;  /* 0x0000000900057c82 */ /* 0x000fe40008000000 */
[----:B------:R-:W-:Y:S01]  /*5ad0*/  UMOV UR10, UR11 ;  /* 0x0000000b000a7c82 */ /* 0x000fe20008000000 */
[----:B------:R-:W-:Y:S02]  /*5ae0*/  @UP2 USHF.R.U32.HI UR4, URZ, UR41, UR5 ;  /* 0x00000029ff042299 */ /* 0x000fe40008011605 */
[----:B------:R-:W-:Y:S02]  /*5af0*/  @UP2 USHF.R.U32.HI UR7, URZ, UR41, UR10 ;  /* 0x00000029ff072299 */ /* 0x000fe4000801160a */
[----:B------:R-:W-:Y:S02]  /*5b00*/  UIMAD UR4, UR42, UR4, URZ ;  /* 0x000000042a0472a4 */ /* 0x000fe4000f8e02ff */
        /* <DEDUP_REMOVED lines=8> */
[----:B------:R-:W-:Y:S02]  /*5b90*/  USEL UR11, UR6, UR4, !UP2 ;  /* 0x00000004060b7287 */ /* 0x000fe4000d000000 */
[----:B------:R-:W-:Y:S02]  /*5ba0*/  UIADD3 UR8, UPT, UPT, -UR5, URZ, URZ ;  /* 0x000000ff05087290 */ /* 0x000fe4000fffe1ff */
[----:B------:R-:W-:Y:S01]  /*5bb0*/  UIADD3 UR10, UPT, UPT, -UR11, URZ, URZ ;  /* 0x000000ff0b0a7290 */ /* 0x000fe2000fffe1ff */
[----:B------:R-:W-:Y:S01]  /*5bc0*/  @!UP0 UMOV UR4, UR9 ;  /* 0x0000000900048c82 */ /* 0x000fe20008000000 */
[----:B------:R-:W-:Y:S02]  /*5bd0*/  UIADD3 UR9, UPT, UPT, -UR6, URZ, URZ ;  /* 0x000000ff06097290 */ /* 0x000fe4000fffe1ff */
[----:B------:R-:W-:Y:S02]  /*5be0*/  @!UP0 USHF.R.U32.HI UR4, URZ, UR41, UR4 ;  /* 0x00000029ff048299 */ /* 0x000fe40008011604 */
[----:B------:R-:W-:Y:S02]  /*5bf0*/  UIMAD UR10, UR42, UR10, UR6 ;  /* 0x0000000a2a0a72a4 */ /* 0x000fe4000f8e0206 */
[----:B------:R-:W-:Y:S04]  /*5c00*/  @!UP0 USEL UR4, UR5, UR4, !UP2 ;  /* 0x0000000405048287 */ /* 0x000fe8000d000000 */
[----:B------:R-:W-:Y:S02]  /*5c10*/  @!UP0 UIMAD UR10, UR7, UR10, UR4 ;  /* 0x0000000a070a82a4 */ /* 0x000fe4000f8e0204 */
[----:B------:R-:W-:Y:S02]  /*5c20*/  @!UP0 UIADD3 UR11, UPT, UPT, UR11, -UR4, URZ ;  /* 0x800000040b0b8290 */ /* 0x000fe4000fffe0ff */
[----:B------:R-:W-:Y:S02]  /*5c30*/  UIMAD UR7, UR43, UR8, UR38 ;  /* 0x000000082b0772a4 */ /* 0x000fe4000f8e0226 */
[----:B------:R-:W-:Y:S02]  /*5c40*/  @!UP0 UIMAD UR6, UR11, UR42, UR5 ;  /* 0x0000002a0b0682a4 */ /* 0x000fe4000f8e0205 */
[----:B------:R-:W-:Y:S01]  /*5c50*/  UIMAD UR4, UR54, UR9, UR37 ;  /* 0x00000009360472a4 */ /* 0x000fe2000f8e0225 */
[----:B------:R-:W-:Y:S02]  /*5c60*/  @!UP0 UMOV UR5, UR10 ;  /* 0x0000000a00058c82 */ /* 0x000fe40008000000 */
[----:B------:R-:W-:Y:S02]  /*5c70*/  UIMAD UR38, UR5, UR43, UR7 ;  /* 0x0000002b052672a4 */ /* 0x000fe4000f8e0207 */
[----:B------:R-:W-:Y:S11]  /*5c80*/  UIMAD UR37, UR6, UR54, UR4 ;  /* 0x00000036062572a4 */ /* 0x000ff6000f8e0204 */
[----:B------:R-:W-:Y:S01]  /*5c90*/  @!UPT UIADD3 URZ, UPT, UPT, URZ, URZ, URZ ;  /* 0x000000fffffff290 */ /* 0x000fe2000fffe0ff */
.L_x_101:
[----:B------:R-:W-:Y:S01]  /*5ca0*/  UISETP.NE.AND UP0, UPT, UR39, 0x1, UPT ;  /* 0x000000012700788c */ /* 0x000fe2000bf05270 */
[----:B------:R-:W-:Y:S01]  /*5cb0*/  LOP3.LUT P0, RZ, R85, 0x1b0, RZ, 0xc0, !PT ;  /* 0x000001b055ff7812 */ /* 0x000fe2000780c0ff */
[----:B------:R-:W-:Y:S01]  /*5cc0*/  USHF.L.U32 UR50, UR16, 0x7, URZ ;  /* 0x0000000710327899 */ /* 0x000fe200080006ff */
[----:B------:R-:W-:Y:S01]  /*5cd0*/  BSSY.RECONVERGENT B6, `(.L_x_102) ;  /* 0x0000034000067945 */ /* 0x000fe20003800200 */
[----:B------:R-:W-:Y:S01]  /*5ce0*/  USHF.L.U32 UR49, UR20, 0x7, URZ ;  /* 0x0000000714317899 */ /* 0x000fe200080006ff */
[----:B------:R-:W-:Y:S06]  /*5cf0*/  IADD3 R87, PT, PT, R87, 0x1, RZ ;  /* 0x0000000157577810 */ /* 0x000fec0007ffe0ff */
[----:B------:R-:W2:Y:S01]  /*5d00*/  @!UP0 LDCU.128 UR12, c[0x0][0xb10] ;  /* 0x00016200ff0c87ac */ /* 0x000ea20008000c00 */
[----:B------:R-:W3:Y:S01]  /*5d10*/  @!UP0 LDCU UR5, c[0x0][0xb0c] ;  /* 0x00016180ff0587ac */ /* 0x000ee20008000800 */
[----:B------:R-:W4:Y:S01]  /*5d20*/  @!UP0 LDCU UR10, c[0x0][0xb20] ;  /* 0x00016400ff0a87ac */ /* 0x000f220008000800 */
[----:B--2---:R-:W-:Y:S02]  /*5d30*/  UIMAD.WIDE.U32 UR8, UR38, UR12, URZ ;  /* 0x0000000c260872a5 */ /* 0x004fe4000f8e00ff */
[----:B------:R-:W-:Y:S02]  /*5d40*/  UIMAD.WIDE.U32 UR6, UR37, UR15, URZ ;  /* 0x0000000f250672a5 */ /* 0x000fe4000f8e00ff */
[----:B------:R-:W-:Y:S03]  /*5d50*/  @!UP0 UISETP.NE.AND UP1, UPT, UR14, 0x1, UPT ;  /* 0x000000010e00888c */ /* 0x000fe6000bf25270 */
[----:B------:R-:W-:Y:S01]  /*5d60*/  @!UP0 UMOV UR4, UR9 ;  /* 0x0000000900048c82 */ /* 0x000fe20008000000 */
[----:B---3--:R-:W-:Y:S02]  /*5d70*/  @!UP0 UISETP.NE.AND UP2, UPT, UR5, 0x1, UPT ;  /* 0x000000010500888c */ /* 0x008fe4000bf45270 */
[----:B------:R-:W-:Y:S01]  /*5d80*/  @!UP0 USHF.R.U32.HI UR4, URZ, UR13, UR4 ;  /* 0x0000000dff048299 */ /* 0x000fe20008011604 */
[----:B------:R-:W-:Y:S02]  /*5d90*/  @!UP0 UMOV UR6, UR7 ;  /* 0x0000000700068c82 */ /* 0x000fe40008000000 */
[----:B----4-:R-:W-:Y:S02]  /*5da0*/  @!UP0 USHF.R.U32.HI UR6, URZ, UR10, UR6 ;  /* 0x0000000aff068299 */ /* 0x010fe40008011606 */
[----:B------:R-:W-:Y:S02]  /*5db0*/  @!UP0 USEL UR7, UR38, UR4, !UP2 ;  /* 0x0000000426078287 */ /* 0x000fe4000d000000 */
[----:B------:R-:W-:Y:S04]  /*5dc0*/  @!UP0 USEL UR6, UR37, UR6, !UP1 ;  /* 0x0000000625068287 */ /* 0x000fe8000c800000 */
[----:B------:R-:W-:Y:S02]  /*5dd0*/  @!UP0 UIADD3 UR4, UPT, UPT, -UR7, UR6, URZ ;  /* 0x0000000607048290 */ /* 0x000fe4000fffe1ff */
[----:B------:R-:W-:Y:S02]  /*5de0*/  @!UP0 UIADD3 UR6, UPT, UPT, UR7, -UR6, URZ ;  /* 0x8000000607068290 */ /* 0x000fe4000fffe0ff */
[----:B------:R-:W-:Y:S02]  /*5df0*/  @!UP0 UIMAD UR38, UR4, UR5, UR38 ;  /* 0x00000005042682a4 */ /* 0x000fe4000f8e0226 */
[----:B------:R-:W-:Y:S01]  /*5e00*/  @!UP0 UIMAD UR37, UR6, UR14, UR37 ;  /* 0x0000000e062582a4 */ /* 0x000fe2000f8e0225 */
[----:B------:R-:W-:Y:S11]  /*5e10*/  @!P0 BRA `(.L_x_103) ;  /* 0x00000000007c8947 */ /* 0x000ff60003800000 */
[----:B------:R-:W2:Y:S01]  /*5e20*/  LDCU.64 UR8, c[0x4][0x80] ;  /* 0x01001000ff0877ac */ /* 0x000ea20008000a00 */
[----:B------:R-:W-:Y:S01]  /*5e30*/  MOV R2, 0x0 ;  /* 0x0000000000027802 */ /* 0x000fe20000000f00 */
[----:B------:R-:W-:Y:S02]  /*5e40*/  HFMA2 R12, -RZ, RZ, 0, 5.9604644775390625e-08 ;  /* 0x00000001ff0c7431 */ /* 0x000fe400000001ff */
[----:B------:R-:W-:Y:S01]  /*5e50*/  IMAD.MOV.U32 R8, RZ, RZ, 0x70 ;  /* 0x00000070ff087424 */ /* 0x000fe200078e00ff */
[----:B------:R3:W4:Y:S01]  /*5e60*/  LDC.64 R14, c[0x4][R2] ;  /* 0x01000000020e7b82 */ /* 0x0007220000000a00 */
[----:B------:R-:W1:Y:S01]  /*5e70*/  LDCU.64 UR6, c[0x4][0x88] ;  /* 0x01001100ff0677ac */ /* 0x000e620008000a00 */
[----:B------:R-:W-:Y:S01]  /*5e80*/  IMAD.MOV.U32 R13, RZ, RZ, RZ ;  /* 0x000000ffff0d7224 */ /* 0x000fe200078e00ff */
[----:B------:R-:W1:Y:S01]  /*5e90*/  LDCU.64 UR4, c[0x4][0x8] ;  /* 0x01000100ff0477ac */ /* 0x000e620008000a00 */
[----:B--2---:R-:W-:Y:S01]  /*5ea0*/  MOV R5, UR9 ;  /* 0x0000000900057c02 */ /* 0x004fe20008000f00 */
[----:B------:R-:W-:Y:S01]  /*5eb0*/  IMAD.U32 R4, RZ, RZ, UR8 ;  /* 0x00000008ff047e24 */ /* 0x000fe2000f8e00ff */
[----:B-1----:R-:W-:Y:S01]  /*5ec0*/  MOV R7, UR7 ;  /* 0x0000000700077c02 */ /* 0x002fe20008000f00 */
[----:B------:R-:W-:Y:S01]  /*5ed0*/  IMAD.U32 R6, RZ, RZ, UR6 ;  /* 0x00000006ff067e24 */ /* 0x000fe2000f8e00ff */
[----:B------:R-:W-:Y:S01]  /*5ee0*/  MOV R11, UR5 ;  /* 0x00000005000b7c02 */ /* 0x000fe20008000f00 */
[----:B------:R-:W-:Y:S02]  /*5ef0*/  IMAD.U32 R10, RZ, RZ, UR4 ;  /* 0x00000004ff0a7e24 */ /* 0x000fe4000f8e00ff */
[----:B------:R-:W-:Y:S07]  /*5f00*/  LEPC R20, `(.L_x_104) ;  /* 0x000000001014794e */ /* 0x000fee0000000000 */
[----:B---345:R-:W-:Y:S05]  /*5f10*/  CALL.ABS.NOINC R14 ;  /* 0x000000000e007343 */ /* 0x038fea0003c00000 */
.L_x_104:
[----:B------:R-:W1:Y:S01]  /*5f20*/  LDCU.64 UR8, c[0x4][0x80] ;  /* 0x01001000ff0877ac */ /* 0x000e620008000a00 */
[----:B------:R-:W2:Y:S01]  /*5f30*/  LDC.64 R2, c[0x4][R2] ;  /* 0x0100000002027b82 */ /* 0x000ea20000000a00 */
[----:B------:R-:W-:Y:S02]  /*5f40*/  HFMA2 R12, -RZ, RZ, 0, 5.9604644775390625e-08 ;  /* 0x00000001ff0c7431 */ /* 0x000fe400000001ff */
[----:B------:R-:W-:Y:S02]  /*5f50*/  IMAD.MOV.U32 R8, RZ, RZ, 0x70 ;  /* 0x00000070ff087424 */ /* 0x000fe400078e00ff */
[----:B------:R-:W-:Y:S01]  /*5f60*/  IMAD.MOV.U32 R13, RZ, RZ, RZ ;  /* 0x000000ffff0d7224 */ /* 0x000fe200078e00ff */
[----:B------:R-:W3:Y:S01]  /*5f70*/  LDCU.64 UR6, c[0x4][0x88] ;  /* 0x01001100ff0677ac */ /* 0x000ee20008000a00 */
[----:B------:R-:W4:Y:S01]  /*5f80*/  LDCU.64 UR4, c[0x4][0x8] ;  /* 0x01000100ff0477ac */ /* 0x000f220008000a00 */
[----:B-1----:R-:W-:Y:S02]  /*5f90*/  MOV R4, UR8 ;  /* 0x0000000800047c02 */ /* 0x002fe40008000f00 */
[----:B------:R-:W-:Y:S02]  /*5fa0*/  MOV R5, UR9 ;  /* 0x0000000900057c02 */ /* 0x000fe40008000f00 */
[----:B---3--:R-:W-:Y:S01]  /*5fb0*/  MOV R7, UR7 ;  /* 0x0000000700077c02 */ /* 0x008fe20008000f00 */
[----:B------:R-:W-:Y:S01]  /*5fc0*/  IMAD.U32 R6, RZ, RZ, UR6 ;  /* 0x00000006ff067e24 */ /* 0x000fe2000f8e00ff */
[----:B----4-:R-:W-:Y:S01]  /*5fd0*/  MOV R11, UR5 ;  /* 0x00000005000b7c02 */ /* 0x010fe20008000f00 */
[----:B------:R-:W-:Y:S02]  /*5fe0*/  IMAD.U32 R10, RZ, RZ, UR4 ;  /* 0x00000004ff0a7e24 */ /* 0x000fe4000f8e00ff */
[----:B------:R-:W-:Y:S07]  /*5ff0*/  LEPC R20, `(.L_x_103) ;  /* 0x000000001014794e */ /* 0x000fee0000000000 */
[----:B--2---:R-:W-:Y:S05]  /*6000*/  CALL.ABS.NOINC R2 ;  /* 0x0000000002007343 */ /* 0x004fea0003c00000 */
.L_x_103:
[----:B------:R-:W-:Y:S05]  /*6010*/  BSYNC.RECONVERGENT B6 ;  /* 0x0000000000067941 */ /* 0x000fea0003800200 */
.L_x_102:
[----:B------:R-:W-:Y:S01]  /*6020*/  R2UR UR4, R84 ;  /* 0x00000000540472ca */ /* 0x000fe200000e0000 */
[----:B------:R-:W-:Y:S01]  /*6030*/  UISETP.NE.U32.AND UP0, UPT, UR62, URZ, UPT ;  /* 0x000000ff3e00728c */ /* 0x000fe2000bf05070 */
[----:B------:R-:W-:Y:S02]  /*6040*/  ISETP.NE.U32.AND P4, PT, R78, RZ, PT ;  /* 0x000000ff4e00720c */ /* 0x000fe40003f85070 */
[----:B------:R-:W-:Y:S01]  /*6050*/  ISETP.NE.U32.AND P2, PT, RZ, UR56, PT ;  /* 0x00000038ff007c0c */ /* 0x000fe2000bf45070 */
[----:B------:R-:W-:Y:S01]  /*6060*/  UISETP.NE.AND.EX UP1, UPT, UR63, URZ, UPT, UP0 ;  /* 0x000000ff3f00728c */ /* 0x000fe2000bf25300 */
[----:B------:R-:W-:Y:S01]  /*6070*/  ISETP.NE.AND.EX P4, PT, R79, RZ, PT, P4 ;  /* 0x000000ff4f00720c */ /* 0x000fe20003f85340 */
[----:B------:R-:W-:Y:S01]  /*6080*/  UPLOP3.LUT UP0, UPT, UPT, UPT, UPT, 0x40, 0x4 ;  /* 0x000000000004789c */ /* 0x000fe20003f0e870 */
[----:B------:R-:W-:Y:S05]  /*6090*/  ISETP.NE.AND.EX P2, PT, RZ, UR57, PT, P2 ;  /* 0x00000039ff007c0c */ /* 0x000fea000bf45320 */
[----:B------:R-:W-:Y:S06]  /*60a0*/  UISETP.NE.AND UP2, UPT, UR4, URZ, UPT ;  /* 0x000000ff0400728c */ /* 0x000fec000bf45270 */
[----:B------:R-:W-:Y:S05]  /*60b0*/  PLOP3.LUT P1, PT, PT, PT, UP2, 0x80, 0x8 ;  /* 0x000000000008781c */ /* 0x000fea0003f2f028 */
[----:B------:R-:W-:Y:S06]  /*60c0*/  @UP2 UPLOP3.LUT UP0, UPT, UPT, UPT, UP1, 0x80, 0x8 ;  /* 0x000000000008289c */ /* 0x000fec0003f0f010 */
[----:B------:R-:W-:Y:S01]  /*60d0*/  PLOP3.LUT P0, PT, PT, PT, UP0, 0x80, 0x8 ;  /* 0x000000000008781c */ /* 0x000fe20003f0f008 */
[----:B------:R-:W-:Y:S01]  /*60e0*/  @!UPT UIADD3 URZ, UPT, UPT, URZ, URZ, URZ ;  /* 0x000000fffffff290 */ /* 0x000fe2000fffe0ff */
[----:B------:R-:W-:Y:S11]  /*60f0*/  BRA.U !UP1, `(.L_x_105) ;  /* 0x00000001093c7547 */ /* 0x000ff6000b800000 */
[----:B------:R-:W-:Y:S01]  /*6100*/  UISETP.NE.U32.AND UP0, UPT, UR56, URZ, UPT ;  /* 0x000000ff3800728c */ /* 0x000fe2000bf05070 */
[----:B-1----:R-:W-:Y:S01]  /*6110*/  HFMA2 R0, -RZ, RZ, 0, 5.9604644775390625e-08 ;  /* 0x00000001ff007431 */ /* 0x002fe200000001ff */
[----:B------:R-:W1:Y:S01]  /*6120*/  LDCU.64 UR8, c[0x0][0x358] ;  /* 0x00006b00ff0877ac */ /* 0x000e620008000a00 */
[----:B------:R-:W-:Y:S01]  /*6130*/  IMAD.MOV.U32 R80, RZ, RZ, 0x1 ;  /* 0x00000001ff507424 */ /* 0x000fe200078e00ff */
[----:B------:R-:W-:Y:S06]  /*6140*/  UISETP.NE.AND.EX UP0, UPT, UR57, URZ, UPT, UP0 ;  /* 0x000000ff3900728c */ /* 0x000fec000bf05300 */
[----:B------:R-:W-:Y:S05]  /*6150*/  PLOP3.LUT P3, PT, PT, PT, UP0, 0x80, 0x8 ;  /* 0x000000000008781c */ /* 0x000fea0003f6f008 */
[----:B------:R-:W2:Y:S01]  /*6160*/  @UP0 LDCU.64 UR4, c[0x0][0x888] ;  /* 0x00011100ff0407ac */ /* 0x000ea20008000a00 */
[----:B------:R-:W-:Y:S07]  /*6170*/  @UP0 UIMAD UR6, UR36, UR62, URZ ;  /* 0x0000003e240602a4 */ /* 0x000fee000f8e02ff */
[----:B------:R-:W-:Y:S01]  /*6180*/  @!P3 PRMT R80, R0, 0x7610, R80 ;  /* 0x000076100050b816 */ /* 0x000fe20000000050 */
[----:B--2---:R-:W-:Y:S06]  /*6190*/  @UP0 UIMAD.WIDE UR4, UR6, 0x4, UR4 ;  /* 0x00000004060408a5 */ /* 0x004fec000f8e0204 */
[----:B------:R-:W-:Y:S01]  /*61a0*/  IMAD.U32 R2, RZ, RZ, UR4 ;  /* 0x00000004ff027e24 */ /* 0x000fe2000f8e00ff */
[----:B------:R-:W-:Y:S04]  /*61b0*/  MOV R3, UR5 ;  /* 0x0000000500037c02 */ /* 0x000fe80008000f00 */
[----:B------:R-:W2:Y:S01]  /*61c0*/  @!UP0 LDCU UR4, c[0x0][0x880] ;  /* 0x00011000ff0487ac */ /* 0x000ea20008000800 */
[----:B-1---5:R3:W5:Y:S02]  /*61d0*/  @P3 LDG.E R41, desc[UR8][R2.64] ;  /* 0x0000000802293981 */ /* 0x022764000c1e1900 */
[----:B--23--:R-:W-:Y:S02]  /*61e0*/  @!P3 IMAD.U32 R41, RZ, RZ, UR4 ;  /* 0x00000004ff29be24 */ /* 0x00cfe4000f8e00ff */
.L_x_105:
[----:B------:R-:W-:Y:S05]  /*61f0*/  @!P4 BRA `(.L_x_106) ;  /* 0x000000000024c947 */ /* 0x000fea0003800000 */
[----:B------:R-:W-:Y:S01]  /*6200*/  ISETP.NE.U32.AND P3, PT, R76, RZ, PT ;  /* 0x000000ff4c00720c */ /* 0x000fe20003f65070 */
[----:B------:R-:W2:Y:S03]  /*6210*/  LDCU.64 UR4, c[0x0][0x358] ;  /* 0x00006b00ff0477ac */ /* 0x000ea60008000a00 */
[----:B------:R-:W-:Y:S11]  /*6220*/  ISETP.NE.AND.EX P3, PT, R77, RZ, PT, P3 ;  /* 0x000000ff4d00720c */ /* 0x000ff60003f65330 */
[----:B------:R-:W-:Y:S02]  /*6230*/  @!UPT UIADD3 URZ, UPT, UPT, URZ, URZ, URZ ;  /* 0x000000fffffff290 */ /* 0x000fe4000fffe0ff */
[----:B------:R-:W3:Y:S01]  /*6240*/  @P3 LDC.64 R2, c[0x0][0x8a8] ;  /* 0x00022a00ff023b82 */ /* 0x000ee20000000a00 */
[----:B-1----:R-:W-:Y:S04]  /*6250*/  @P3 IMAD R0, R78, UR36, RZ ;  /* 0x000000244e003c24 */ /* 0x002fe8000f8e02ff */
[----:B---3--:R-:W-:Y:S05]  /*6260*/  @P3 IMAD.WIDE R2, R0, 0x4, R2 ;  /* 0x0000000400023825 */ /* 0x008fea00078e0202 */
[----:B--2--5:R2:W5:Y:S02]  /*6270*/  @P3 LDG.E R38, desc[UR4][R2.64] ;  /* 0x0000000402263981 */ /* 0x024564000c1e1900 */
[----:B--2---:R-:W3:Y:S02]  /*6280*/  @!P3 LDC R38, c[0x0][0x8a0] ;  /* 0x00022800ff26bb82 */ /* 0x004ee40000000800 */
.L_x_106:
[----:B-----5:R-:W-:Y:S01]  /*6290*/  FSETP.NEU.AND P3, PT, R41, RZ, PT ;  /* 0x000000ff2900720b */ /* 0x020fe20003f6d000 */
[----:B------:R-:W-:Y:S01]  /*62a0*/  BSSY B1, `(.L_x_107) ;  /* 0x0000039000017945 */ /* 0x000fe20003800000 */
[----:B------:R-:W-:Y:S01]  /*62b0*/  SEL R5, RZ, 0xffffffff, P2 ;  /* 0xffffffffff057807 */ /* 0x000fe20001000000 */
[----:B------:R-:W-:Y:S01]  /*62c0*/  IMAD.MOV.U32 R46, RZ, RZ, 0x1 ;  /* 0x00000001ff2e7424 */ /* 0x000fe200078e00ff */
[----:B------:R-:W-:Y:S01]  /*62d0*/  @P1 LOP3.LUT P2, RZ, R80, 0xff, RZ, 0xc0, !PT ;  /* 0x000000ff50ff1812 */ /* 0x000fe2000784c0ff */
[C---:B------:R-:W-:Y:S01]  /*62e0*/  IMAD R39, R36.reuse, 0x80, R37 ;  /* 0x0000008024277824 */ /* 0x040fe200078e0225 */
[----:B-1----:R-:W-:Y:S01]  /*62f0*/  @P1 SEL R0, RZ, 0xffffffff, P3 ;  /* 0xffffffffff001807 */ /* 0x002fe20001800000 */
[----:B------:R-:W-:Y:S01]  /*6300*/  IMAD R88, R95, -0x10, R93 ;  /* 0xfffffff05f587824 */ /* 0x000fe200078e025d */
[----:B------:R-:W-:Y:S01]  /*6310*/  LOP3.LUT R91, R91, 0x1, RZ, 0x3c, !PT ;  /* 0x000000015b5b7812 */ /* 0x000fe200078e3cff */
[----:B------:R-:W-:Y:S01]  /*6320*/  IMAD.MOV.U32 R47, RZ, RZ, RZ ;  /* 0x000000ffff2f7224 */ /* 0x000fe200078e00ff */
[----:B------:R-:W-:Y:S02]  /*6330*/  @P0 SEL R0, R5, R0, !P2 ;  /* 0x0000000005000207 */ /* 0x000fe40005000000 */
[----:B------:R-:W-:Y:S02]  /*6340*/  CS2R R74, SRZ ;  /* 0x00000000004a7805 */ /* 0x000fe4000001ff00 */
[----:B------:R-:W-:Y:S02]  /*6350*/  LEA R98, R36, UR44, 0x3 ;  /* 0x0000002c24627c11 */ /* 0x000fe4000f8e18ff */
[----:B------:R-:W-:Y:S02]  /*6360*/  CS2R R72, SRZ ;  /* 0x0000000000487805 */ /* 0x000fe4000001ff00 */
[----:B------:R-:W-:Y:S02]  /*6370*/  @P1 LOP3.LUT R0, R0, 0x1, RZ, 0xc0, !PT ;  /* 0x0000000100001812 */ /* 0x000fe400078ec0ff */
[----:B------:R-:W-:Y:S02]  /*6380*/  CS2R R66, SRZ ;  /* 0x0000000000427805 */ /* 0x000fe4000001ff00 */
[----:B------:R-:W-:Y:S02]  /*6390*/  SHF.L.U32 R3, R90, 0x1f, RZ ;  /* 0x0000001f5a037819 */ /* 0x000fe400000006ff */
[----:B------:R-:W-:Y:S02]  /*63a0*/  CS2R R64, SRZ ;  /* 0x0000000000407805 */ /* 0x000fe4000001ff00 */
[----:B------:R-:W-:Y:S02]  /*63b0*/  ISETP.NE.U32.OR P5, PT, R0, 0x1, !P1 ;  /* 0x000000010000780c */ /* 0x000fe40004fa5470 */
[----:B------:R-:W-:Y:S02]  /*63c0*/  CS2R R58, SRZ ;  /* 0x00000000003a7805 */ /* 0x000fe4000001ff00 */
[----:B------:R-:W-:Y:S02]  /*63d0*/  PLOP3.LUT P2, PT, PT, PT, UP1, 0x80, 0x8 ;  /* 0x000000000008781c */ /* 0x000fe40003f4f018 */
[----:B------:R-:W-:Y:S02]  /*63e0*/  CS2R R56, SRZ ;  /* 0x0000000000387805 */ /* 0x000fe4000001ff00 */
[----:B------:R-:W-:Y:S02]  /*63f0*/  LOP3.LUT P4, R86, R80, 0xff, RZ, 0xc0, !PT ;  /* 0x000000ff50567812 */ /* 0x000fe4000788c0ff */
[----:B------:R-:W-:Y:S02]  /*6400*/  CS2R R50, SRZ ;  /* 0x0000000000327805 */ /* 0x000fe4000001ff00 */
[----:B------:R-:W-:Y:S02]  /*6410*/  SEL R0, RZ, 0xffffffff, P3 ;  /* 0xffffffffff007807 */ /* 0x000fe40001800000 */
[----:B------:R-:W-:Y:S02]  /*6420*/  CS2R R48, SRZ ;  /* 0x0000000000307805 */ /* 0x000fe4000001ff00 */
[----:B------:R-:W-:Y:S02]  /*6430*/  P2R R97, PR, RZ, 0x20 ;  /* 0x00000020ff617803 */ /* 0x000fe40000000000 */
[----:B------:R-:W-:Y:S02]  /*6440*/  @P5 SHF.L.U32 R2, R91, 0x1f, RZ ;  /* 0x0000001f5b025819 */ /* 0x000fe400000006ff */
[----:B------:R-:W-:Y:S02]  /*6450*/  @P2 SEL R0, R5, R0, !P4 ;  /* 0x0000000005002207 */ /* 0x000fe40006000000 */
[----:B------:R-:W1:Y:S02]  /*6460*/  @P5 SYNCS.PHASECHK.TRANS64.TRYWAIT P1, [UR44+0x30], R2 ;  /* 0x00003002ff0055a7 */ /* 0x000e64000802112c */
[----:B------:R-:W-:Y:S04]  /*6470*/  LOP3.LUT R0, R0, 0x1, RZ, 0xc0, !PT ;  /* 0x0000000100007812 */ /* 0x000fe800078ec0ff */
[----:B------:R-:W-:Y:S04]  /*6480*/  ISETP.NE.U32.AND P2, PT, R0, 0x1, PT ;  /* 0x000000010000780c */ /* 0x000fe80003f45070 */
[----:B------:R-:W-:Y:S01]  /*6490*/  P2R R60, PR, RZ, 0x4 ;  /* 0x00000004ff3c7803 */ /* 0x000fe20000000000 */
[----:B------:R2:W4:Y:S01]  /*64a0*/  SYNCS.PHASECHK.TRANS64.TRYWAIT P0, [R98+URZ+0xa0], R3 ;  /* 0x0000a003620075a7 */ /* 0x00052200080011ff */
[----:B-1----:R-:W-:Y:S01]  /*64b0*/  @P5 SEL R46, RZ, 0x1, !P1 ;  /* 0x00000001ff2e5807 */ /* 0x002fe20004800000 */
[----:B--2---:R-:W-:Y:S06]  /*64c0*/  @!P5 BRA `(.L_x_108) ;  /* 0x000000000058d947 */ /* 0x004fec0003800000 */
[----:B------:R-:W-:Y:S01]  /*64d0*/  IMAD.MOV.U32 R75, RZ, RZ, RZ ;  /* 0x000000ffff4b7224 */ /* 0x000fe200078e00ff */
[----:B------:R-:W-:Y:S01]  /*64e0*/  ISETP.NE.AND P1, PT, R46, RZ, PT ;  /* 0x000000ff2e00720c */ /* 0x000fe20003f25270 */
[----:B------:R-:W-:Y:S01]  /*64f0*/  BSSY B0, `(.L_x_109) ;  /* 0x000000c000007945 */ /* 0x000fe20003800000 */
[----:B------:R-:W-:Y:S02]  /*6500*/  CS2R R50, SRZ ;  /* 0x0000000000327805 */ /* 0x000fe4000001ff00 */
[----:B------:R-:W-:Y:S02]  /*6510*/  CS2R R48, SRZ ;  /* 0x0000000000307805 */ /* 0x000fe4000001ff00 */
[----:B------:R-:W-:Y:S02]  /*6520*/  CS2R R58, SRZ ;  /* 0x00000000003a7805 */ /* 0x000fe4000001ff00 */
[----:B------:R-:W-:Y:S02]  /*6530*/  CS2R R56, SRZ ;  /* 0x0000000000387805 */ /* 0x000fe4000001ff00 */
[----:B------:R-:W-:Y:S02]  /*6540*/  CS2R R66, SRZ ;  /* 0x0000000000427805 */ /* 0x000fe4000001ff00 */
[----:B------:R-:W-:Y:S02]  /*6550*/  CS2R R64, SRZ ;  /* 0x0000000000407805 */ /* 0x000fe4000001ff00 */
[----:B------:R-:W-:Y:S01]  /*6560*/  CS2R R72, SRZ ;  /* 0x0000000000487805 */ /* 0x000fe2000001ff00 */
[----:B------:R-:W-:Y:S06]  /*6570*/  @P1 BRA `(.L_x_110) ;  /* 0x00000000000c1947 */ /* 0x000fec0003800000 */
[----:B------:R-:W-:Y:S04]  /*6580*/  SHF.L.U32 R5, R91, 0x1f, RZ ;  /* 0x0000001f5b057819 */ /* 0x000fe800000006ff */
[----:B------:R-:W1:Y:S02]  /*6590*/  SYNCS.PHASECHK.TRANS64.TRYWAIT P1, [UR44+0x30], R5 ;  /* 0x00003005ff0075a7 */ /* 0x000e64000802112c */
[----:B-1----:R-:W-:Y:S05]  /*65a0*/  @!P1 BRA `(.L_x_111) ;  /* 0x0000003c00b09947 */ /* 0x002fea0003800000 */
.L_x_110:
[----:B------:R-:W-:Y:S05]  /*65b0*/  BSYNC B0 ;  /* 0x0000000000007941 */ /* 0x000fea0003800000 */
.L_x_109:
[----:B------:R-:W-:Y:S01]  /*65c0*/  ISETP.NE.AND P1, PT, R60, RZ, PT ;  /* 0x000000ff3c00720c */ /* 0x000fe20003f25270 */
[----:B------:R-:W-:Y:S11]  /*65d0*/  HFMA2 R47, -RZ, RZ, 0, 5.9604644775390625e-08 ;  /* 0x00000001ff2f7431 */ /* 0x000ff600000001ff */
[----:B------:R-:W-:Y:S01]  /*65e0*/  @!UPT UIADD3 URZ, UPT, UPT, URZ, URZ, URZ ;  /* 0x000000fffffff290 */ /* 0x000fe2000fffe0ff */
[----:B------:R2:W1:Y:S04]  /*65f0*/  @P1 LDS.128 R48, [R94] ;  /* 0x000000005e301984 */ /* 0x0004680000000c00 */
[----:B------:R2:W1:Y:S04]  /*6600*/  @P1 LDS.128 R56, [R93+0x10] ;  /* 0x000010005d381984 */ /* 0x0004680000000c00 */
[----:B------:R2:W1:Y:S04]  /*6610*/  @P1 LDS.128 R64, [R92+0x20] ;  /* 0x000020005c401984 */ /* 0x0004680000000c00 */
[----:B------:R2:W1:Y:S02]  /*6620*/  @P1 LDS.128 R72, [R88+0x30] ;  /* 0x0000300058481984 */ /* 0x0004640000000c00 */
.L_x_108:
[----:B------:R-:W-:Y:S05]  /*6630*/  BSYNC B1 ;  /* 0x0000000000017941 */ /* 0x000fea0003800000 */
.L_x_107:
[----:B-1----:R-:W-:Y:S04]  /*6640*/  SHF.R.U32.HI R0, RZ, 0x15, R39 ;  /* 0x00000015ff007819 */ /* 0x002fe80000011627 */
[----:B------:R-:W-:Y:S01]  /*6650*/  LOP3.LUT P1, RZ, R0, 0x3, R81, 0x48, !PT ;  /* 0x0000000300ff7812 */ /* 0x000fe20007824851 */
[----:B------:R-:W-:Y:S01]  /*6660*/  @!UPT UIADD3 URZ, UPT, UPT, URZ, URZ, URZ ;  /* 0x000000fffffff290 */ /* 0x000fe2000fffe0ff */
[----:B----4-:R-:W-:Y:S11]  /*6670*/  @P0 BRA `(.L_x_112) ;  /* 0x0000000000080947 */ /* 0x010ff60003800000 */
[----:B------:R-:W1:Y:S02]  /*6680*/  SYNCS.PHASECHK.TRANS64.TRYWAIT P0, [R98+URZ+0xa0], R3 ;  /* 0x0000a003620075a7 */ /* 0x000e6400080011ff */
[----:B-1----:R-:W-:Y:S05]  /*6690*/  @!P0 BRA `(.L_x_113) ;  /* 0x0000003c008c8947 */ /* 0x002fea0003800000 */
.L_x_112:
[----:B------:R-:W-:Y:S05]  /*66a0*/  @!P1 BRA `(.L_x_114) ;  /* 0x0000000000409947 */ /* 0x000fea0003800000 */
[----:B------:R-:W4:Y:S01]  /*66b0*/  LDCU.64 UR8, c[0x4][0x70] ;  /* 0x01000e00ff0877ac */ /* 0x000f220008000a00 */
[----:B-1----:R-:W-:Y:S01]  /*66c0*/  MOV R3, 0x0 ;  /* 0x0000000000037802 */ /* 0x002fe20000000f00 */
[----:B------:R-:W-:Y:S02]  /*66d0*/  HFMA2 R12, -RZ, RZ, 0, 5.9604644775390625e-08 ;  /* 0x00000001ff0c7431 */ /* 0x000fe400000001ff */
[----:B------:R-:W-:Y:S02]  /*66e0*/  IMAD.MOV.U32 R8, RZ, RZ, 0x192 ;  /* 0x00000192ff087424 */ /* 0x000fe400078e00ff */
[----:B------:R-:W-:Y:S01]  /*66f0*/  IMAD.MOV.U32 R13, RZ, RZ, RZ ;  /* 0x000000ffff0d7224 */ /* 0x000fe200078e00ff */
[----:B------:R-:W1:Y:S01]  /*6700*/  LDCU.64 UR6, c[0x4][0x78] ;  /* 0x01000f00ff0677ac */ /* 0x000e620008000a00 */
[----:B------:R-:W2:Y:S01]  /*6710*/  LDC.64 R2, c[0x4][R3] ;  /* 0x0100000003027b82 */ /* 0x000ea20000000a00 */
[----:B------:R-:W5:Y:S01]  /*6720*/  LDCU.64 UR4, c[0x4][0x10] ;  /* 0x01000200ff0477ac */ /* 0x000f620008000a00 */
[----:B----4-:R-:W-:Y:S01]  /*6730*/  MOV R5, UR9 ;  /* 0x0000000900057c02 */ /* 0x010fe20008000f00 */
[----:B------:R-:W-:Y:S01]  /*6740*/  IMAD.U32 R4, RZ, RZ, UR8 ;  /* 0x00000008ff047e24 */ /* 0x000fe2000f8e00ff */
[----:B-1----:R-:W-:Y:S01]  /*6750*/  MOV R7, UR7 ;  /* 0x0000000700077c02 */ /* 0x002fe20008000f00 */
[----:B------:R-:W-:Y:S01]  /*6760*/  IMAD.U32 R6, RZ, RZ, UR6 ;  /* 0x00000006ff067e24 */ /* 0x000fe2000f8e00ff */
[----:B-----5:R-:W-:Y:S01]  /*6770*/  MOV R11, UR5 ;  /* 0x00000005000b7c02 */ /* 0x020fe20008000f00 */
[----:B------:R-:W-:Y:S02]  /*6780*/  IMAD.U32 R10, RZ, RZ, UR4 ;  /* 0x00000004ff0a7e24 */ /* 0x000fe4000f8e00ff */
[----:B------:R-:W-:Y:S07]  /*6790*/  LEPC R20, `(.L_x_114) ;  /* 0x000000001014794e */ /* 0x000fee0000000000 */
[----:B--23--:R-:W-:Y:S05]  /*67a0*/  CALL.ABS.NOINC R2 ;  /* 0x0000000002007343 */ /* 0x00cfea0003c00000 */
.L_x_114:
[----:B------:R-:W-:Y:S05]  /*67b0*/  WARPSYNC.ALL ;  /* 0x0000000000007948 */ /* 0x000fea0003800000 */
[----:B------:R-:W-:Y:S01]  /*67c0*/  R2UR UR4, R39 ;  /* 0x00000000270472ca */ /* 0x000fe200000e0000 */
[--C-:B------:R-:W-:Y:S01]  /*67d0*/  HADD2.F32 R40, -RZ, R48.reuse.H0_H0 ;  /* 0x20000030ff287230 */ /* 0x100fe20000004100 */
[----:B------:R-:W-:Y:S01]  /*67e0*/  ISETP.NE.AND P0, PT, R96, RZ, PT ;  /* 0x000000ff6000720c */ /* 0x000fe20003f05270 */
[----:B------:R-:W-:Y:S01]  /*67f0*/  HADD2.F32 R43, -RZ, R48.H1_H1 ;  /* 0x30000030ff2b7230 */ /* 0x000fe20000004100 */
[----:B------:R-:W-:Y:S01]  /*6800*/  BSSY.RECONVERGENT B0, `(.L_x_115) ;  /* 0x0000086000007945 */ /* 0x000fe20003800200 */
[----:B------:R-:W-:Y:S02]  /*6810*/  HADD2.F32 R42, -RZ, R49.H0_H0 ;  /* 0x20000031ff2a7230 */ /* 0x000fe40000004100 */
[----:B------:R-:W-:Y:S02]  /*6820*/  HADD2.F32 R45, -RZ, R51.H0_H0 ;  /* 0x20000033ff2d7230 */ /* 0x000fe40000004100 */
[----:B------:R-:W-:Y:S04]  /*6830*/  HADD2.F32 R44, -RZ, R75.H1_H1 ;  /* 0x3000004bff2c7230 */ /* 0x000fe80000004100 */
[----:B------:R-:W3:Y:S02]  /*6840*/  LDTM.x32 R4, tmem[UR4] ;  /* 0x00000004000479ee */ /* 0x000ee400082c0000 */
[C---:B---3--:R-:W-:Y:S01]  /*6850*/  FMUL R0, R38.reuse, R4 ;  /* 0x0000000426007220 */ /* 0x048fe20000400000 */
[C---:B------:R-:W-:Y:S01]  /*6860*/  FMUL R2, R38.reuse, R5 ;  /* 0x0000000526027220 */ /* 0x040fe20000400000 */
[C---:B-1----:R-:W-:Y:S01]  /*6870*/  FMUL R3, R38.reuse, R6 ;  /* 0x0000000626037220 */ /* 0x042fe20000400000 */
[C---:B------:R-:W-:Y:S01]  /*6880*/  FMUL R7, R38.reuse, R7 ;  /* 0x0000000726077220 */ /* 0x040fe20000400000 */
[C---:B------:R-:W-:Y:S01]  /*6890*/  FFMA R0, R41.reuse, R40, R0 ;  /* 0x0000002829007223 */ /* 0x040fe20000000000 */
[----:B------:R-:W-:Y:S02]  /*68a0*/  HADD2.F32 R40, -RZ, R49.H1_H1 ;  /* 0x30000031ff287230 */ /* 0x000fe40000004100 */
[C---:B------:R-:W-:Y:S01]  /*68b0*/  FFMA R2, R41.reuse, R43, R2 ;  /* 0x0000002b29027223 */ /* 0x040fe20000000002 */
[C---:B------:R-:W-:Y:S01]  /*68c0*/  FFMA R3, R41.reuse, R42, R3 ;  /* 0x0000002a29037223 */ /* 0x040fe20000000003 */
[--C-:B------:R-:W-:Y:S02]  /*68d0*/  HADD2.F32 R43, -RZ, R50.reuse.H0_H0 ;  /* 0x20000032ff2b7230 */ /* 0x100fe40000004100 */
[----:B------:R-:W-:Y:S01]  /*68e0*/  FMUL R4, R38, R8 ;  /* 0x0000000826047220 */ /* 0x000fe20000400000 */
[----:B------:R-:W-:Y:S01]  /*68f0*/  HADD2.F32 R42, -RZ, R50.H1_H1 ;  /* 0x30000032ff2a7230 */ /* 0x000fe20000004100 */
[----:B------:R-:W-:Y:S01]  /*6900*/  F2FP.F16.F32.PACK_AB R52, R2, R0 ;  /* 0x000000000234723e */ /* 0x000fe200000000ff */
[C---:B------:R-:W-:Y:S01]  /*6910*/  FFMA R7, R41.reuse, R40, R7 ;  /* 0x0000002829077223 */ /* 0x040fe20000000007 */
[----:B------:R-:W-:Y:S01]  /*6920*/  FFMA R4, R41, R43, R4 ;  /* 0x0000002b29047223 */ /* 0x000fe20000000004 */
[C---:B------:R-:W-:Y:S01]  /*6930*/  FMUL R5, R38.reuse, R9 ;  /* 0x0000000926057220 */ /* 0x040fe20000400000 */
[C---:B------:R-:W-:Y:S01]  /*6940*/  FMUL R6, R38.reuse, R10 ;  /* 0x0000000a26067220 */ /* 0x040fe20000400000 */
[----:B------:R-:W-:Y:S01]  /*6950*/  HADD2.F32 R40, -RZ, R51.H1_H1 ;  /* 0x30000033ff287230 */ /* 0x000fe20000004100 */
[----:B------:R-:W-:Y:S01]  /*6960*/  F2FP.F16.F32.PACK_AB R53, R7, R3 ;  /* 0x000000030735723e */ /* 0x000fe200000000ff */
[C---:B------:R-:W-:Y:S01]  /*6970*/  FFMA R5, R41.reuse, R42, R5 ;  /* 0x0000002a29057223 */ /* 0x040fe20000000005 */
[----:B------:R-:W-:Y:S01]  /*6980*/  FFMA R6, R41, R45, R6 ;  /* 0x0000002d29067223 */ /* 0x000fe20000000006 */
[C---:B------:R-:W-:Y:S01]  /*6990*/  FMUL R11, R38.reuse, R11 ;  /* 0x0000000b260b7220 */ /* 0x040fe20000400000 */
[--C-:B------:R-:W-:Y:S02]  /*69a0*/  HADD2.F32 R43, -RZ, R56.reuse.H0_H0 ;  /* 0x20000038ff2b7230 */ /* 0x100fe40000004100 */
[C---:B------:R-:W-:Y:S01]  /*69b0*/  FMUL R8, R38.reuse, R12 ;  /* 0x0000000c26087220 */ /* 0x040fe20000400000 */
[----:B------:R-:W-:Y:S01]  /*69c0*/  F2FP.F16.F32.PACK_AB R54, R5, R4 ;  /* 0x000000040536723e */ /* 0x000fe200000000ff */
[C---:B------:R-:W-:Y:S01]  /*69d0*/  FFMA R11, R41.reuse, R40, R11 ;  /* 0x00000028290b7223 */ /* 0x040fe2000000000b */
[----:B------:R-:W-:Y:S02]  /*69e0*/  HADD2.F32 R40, -RZ, R56.H1_H1 ;  /* 0x30000038ff287230 */ /* 0x000fe40000004100 */
[----:B------:R-:W-:Y:S01]  /*69f0*/  FFMA R8, R41, R43, R8 ;  /* 0x0000002b29087223 */ /* 0x000fe20000000008 */
[C---:B------:R-:W-:Y:S01]  /*6a00*/  FMUL R9, R38.reuse, R13 ;  /* 0x0000000d26097220 */ /* 0x040fe20000400000 */
[--C-:B------:R-:W-:Y:S01]  /*6a10*/  HADD2.F32 R45, -RZ, R57.reuse.H0_H0 ;  /* 0x20000039ff2d7230 */ /* 0x100fe20000004100 */
[----:B------:R-:W-:Y:S01]  /*6a20*/  F2FP.F16.F32.PACK_AB R55, R11, R6 ;  /* 0x000000060b37723e */ /* 0x000fe200000000ff */
[C---:B------:R-:W-:Y:S01]  /*6a30*/  FMUL R10, R38.reuse, R14 ;  /* 0x0000000e260a7220 */ /* 0x040fe20000400000 */
[----:B------:R-:W-:Y:S02]  /*6a40*/  HADD2.F32 R42, -RZ, R57.H1_H1 ;  /* 0x30000039ff2a7230 */ /* 0x000fe40000004100 */
[C---:B------:R-:W-:Y:S01]  /*6a50*/  FFMA R9, R41.reuse, R40, R9 ;  /* 0x0000002829097223 */ /* 0x040fe20000000009 */
[C---:B------:R-:W-:Y:S01]  /*6a60*/  FMUL R15, R38.reuse, R15 ;  /* 0x0000000f260f7220 */ /* 0x040fe20000400000 */
[----:B------:R1:W-:Y:S01]  /*6a70*/  STS.128 [R94], R52 ;  /* 0x000000345e007388 */ /* 0x0003e20000000c00 */
[----:B------:R-:W-:Y:S01]  /*6a80*/  FFMA R10, R41, R45, R10 ;  /* 0x0000002d290a7223 */ /* 0x000fe2000000000a */
[--C-:B------:R-:W-:Y:S01]  /*6a90*/  HADD2.F32 R40, -RZ, R58.reuse.H0_H0 ;  /* 0x2000003aff287230 */ /* 0x100fe20000004100 */
[----:B------:R-:W-:Y:S01]  /*6aa0*/  F2FP.F16.F32.PACK_AB R68, R9, R8 ;  /* 0x000000080944723e */ /* 0x000fe200000000ff */
[----:B------:R-:W-:Y:S01]  /*6ab0*/  FFMA R15, R41, R42, R15 ;  /* 0x0000002a290f7223 */ /* 0x000fe2000000000f */
[C---:B------:R-:W-:Y:S01]  /*6ac0*/  FMUL R12, R38.reuse, R16 ;  /* 0x00000010260c7220 */ /* 0x040fe20000400000 */
[----:B------:R-:W-:Y:S02]  /*6ad0*/  HADD2.F32 R42, -RZ, R58.H1_H1 ;  /* 0x3000003aff2a7230 */ /* 0x000fe40000004100 */
[C---:B------:R-:W-:Y:S01]  /*6ae0*/  FMUL R13, R38.reuse, R17 ;  /* 0x00000011260d7220 */ /* 0x040fe20000400000 */
[--C-:B------:R-:W-:Y:S01]  /*6af0*/  HADD2.F32 R43, -RZ, R59.reuse.H0_H0 ;  /* 0x2000003bff2b7230 */ /* 0x100fe20000004100 */
[----:B------:R-:W-:Y:S01]  /*6b00*/  F2FP.F16.F32.PACK_AB R69, R15, R10 ;  /* 0x0000000a0f45723e */ /* 0x000fe200000000ff */
[C---:B------:R-:W-:Y:S01]  /*6b10*/  FFMA R12, R41.reuse, R40, R12 ;  /* 0x00000028290c7223 */ /* 0x040fe2000000000c */
[C---:B------:R-:W-:Y:S01]  /*6b20*/  FFMA R13, R41.reuse, R42, R13 ;  /* 0x0000002a290d7223 */ /* 0x040fe2000000000d */
[C---:B------:R-:W-:Y:S01]  /*6b30*/  FMUL R14, R38.reuse, R18 ;  /* 0x00000012260e7220 */ /* 0x040fe20000400000 */
[----:B------:R-:W-:Y:S02]  /*6b40*/  HADD2.F32 R40, -RZ, R59.H1_H1 ;  /* 0x3000003bff287230 */ /* 0x000fe40000004100 */
[C---:B------:R-:W-:Y:S01]  /*6b50*/  FMUL R19, R38.reuse, R19 ;  /* 0x0000001326137220 */ /* 0x040fe20000400000 */
[C---:B------:R-:W-:Y:S01]  /*6b60*/  FMUL R16, R38.reuse, R20 ;  /* 0x0000001426107220 */ /* 0x040fe20000400000 */
[C---:B------:R-:W-:Y:S01]  /*6b70*/  FFMA R14, R41.reuse, R43, R14 ;  /* 0x0000002b290e7223 */ /* 0x040fe2000000000e */
[--C-:B------:R-:W-:Y:S02]  /*6b80*/  HADD2.F32 R43, -RZ, R64.reuse.H0_H0 ;  /* 0x20000040ff2b7230 */ /* 0x100fe40000004100 */
[C---:B------:R-:W-:Y:S01]  /*6b90*/  FFMA R19, R41.reuse, R40, R19 ;  /* 0x0000002829137223 */ /* 0x040fe20000000013 */
[----:B------:R-:W-:Y:S02]  /*6ba0*/  HADD2.F32 R42, -RZ, R64.H1_H1 ;  /* 0x30000040ff2a7230 */ /* 0x000fe40000004100 */
[C---:B------:R-:W-:Y:S01]  /*6bb0*/  FMUL R17, R38.reuse, R21 ;  /* 0x0000001526117220 */ /* 0x040fe20000400000 */
[--C-:B------:R-:W-:Y:S02]  /*6bc0*/  HADD2.F32 R45, -RZ, R65.reuse.H0_H0 ;  /* 0x20000041ff2d7230 */ /* 0x100fe40000004100 */
[C---:B------:R-:W-:Y:S01]  /*6bd0*/  FMUL R18, R38.reuse, R22 ;  /* 0x0000001626127220 */ /* 0x040fe20000400000 */
[----:B------:R-:W-:Y:S02]  /*6be0*/  HADD2.F32 R40, -RZ, R65.H1_H1 ;  /* 0x30000041ff287230 */ /* 0x000fe40000004100 */
[C---:B------:R-:W-:Y:S01]  /*6bf0*/  FMUL R23, R38.reuse, R23 ;  /* 0x0000001726177220 */ /* 0x040fe20000400000 */
[C---:B------:R-:W-:Y:S01]  /*6c00*/  FFMA R16, R41.reuse, R43, R16 ;  /* 0x0000002b29107223 */ /* 0x040fe20000000010 */
[C---:B------:R-:W-:Y:S01]  /*6c10*/  FFMA R17, R41.reuse, R42, R17 ;  /* 0x0000002a29117223 */ /* 0x040fe20000000011 */
[C---:B------:R-:W-:Y:S01]  /*6c20*/  FFMA R18, R41.reuse, R45, R18 ;  /* 0x0000002d29127223 */ /* 0x040fe20000000012 */
[C---:B------:R-:W-:Y:S01]  /*6c30*/  FFMA R23, R41.reuse, R40, R23 ;  /* 0x0000002829177223 */ /* 0x040fe20000000017 */
[--C-:B------:R-:W-:Y:S02]  /*6c40*/  HADD2.F32 R43, -RZ, R66.reuse.H0_H0 ;  /* 0x20000042ff2b7230 */ /* 0x100fe40000004100 */
[C---:B------:R-:W-:Y:S01]  /*6c50*/  FMUL R20, R38.reuse, R24 ;  /* 0x0000001826147220 */ /* 0x040fe20000400000 */
        /* <DEDUP_REMOVED lines=9> */
[----:B------:R-:W-:Y:S01]  /*6cf0*/  FFMA R27, R41, R42, R27 ;  /* 0x0000002a291b7223 */ /* 0x000fe2000000001b */
[--C-:B------:R-:W-:Y:S02]  /*6d00*/  HADD2.F32 R40, -RZ, R72.reuse.H0_H0 ;  /* 0x20000048ff287230 */ /* 0x100fe40000004100 */
[C---:B------:R-:W-:Y:S01]  /*6d10*/  FMUL R24, R38.reuse, R28 ;  /* 0x0000001c26187220 */ /* 0x040fe20000400000 */
[----:B------:R-:W-:Y:S02]  /*6d20*/  HADD2.F32 R42, -RZ, R72.H1_H1 ;  /* 0x30000048ff2a7230 */ /* 0x000fe40000004100 */
[C---:B------:R-:W-:Y:S01]  /*6d30*/  FMUL R25, R38.reuse, R29 ;  /* 0x0000001d26197220 */ /* 0x040fe20000400000 */
[--C-:B------:R-:W-:Y:S02]  /*6d40*/  HADD2.F32 R43, -RZ, R73.reuse.H0_H0 ;  /* 0x20000049ff2b7230 */ /* 0x100fe40000004100 */
[C---:B------:R-:W-:Y:S01]  /*6d50*/  FMUL R26, R38.reuse, R30 ;  /* 0x0000001e261a7220 */ /* 0x040fe20000400000 */
[----:B------:R-:W-:Y:S01]  /*6d60*/  F2FP.F16.F32.PACK_AB R70, R13, R12 ;  /* 0x0000000c0d46723e */ /* 0x000fe200000000ff */
[----:B------:R-:W-:Y:S01]  /*6d70*/  FFMA R24, R41, R40, R24 ;  /* 0x0000002829187223 */ /* 0x000fe20000000018 */
[----:B------:R-:W-:Y:S01]  /*6d80*/  F2FP.F16.F32.PACK_AB R71, R19, R14 ;  /* 0x0000000e1347723e */ /* 0x000fe200000000ff */
[C---:B------:R-:W-:Y:S01]  /*6d90*/  FFMA R25, R41.reuse, R42, R25 ;  /* 0x0000002a29197223 */ /* 0x040fe20000000019 */
[C---:B------:R-:W-:Y:S01]  /*6da0*/  FFMA R26, R41.reuse, R43, R26 ;  /* 0x0000002b291a7223 */ /* 0x040fe2000000001a */
[----:B------:R-:W-:Y:S02]  /*6db0*/  HADD2.F32 R40, -RZ, R73.H1_H1 ;  /* 0x30000049ff287230 */ /* 0x000fe40000004100 */
[C---:B------:R-:W-:Y:S01]  /*6dc0*/  FMUL R31, R38.reuse, R31 ;  /* 0x0000001f261f7220 */ /* 0x040fe20000400000 */
[----:B------:R1:W-:Y:S01]  /*6dd0*/  STS.128 [R93+0x10], R68 ;  /* 0x000010445d007388 */ /* 0x0003e20000000c00 */
[--C-:B------:R-:W-:Y:S02]  /*6de0*/  HADD2.F32 R43, -RZ, R74.reuse.H0_H0 ;  /* 0x2000004aff2b7230 */ /* 0x100fe40000004100 */
[C---:B------:R-:W-:Y:S01]  /*6df0*/  FMUL R28, R38.reuse, R32 ;  /* 0x00000020261c7220 */ /* 0x040fe20000400000 */
[----:B------:R-:W-:Y:S02]  /*6e00*/  HADD2.F32 R42, -RZ, R74.H1_H1 ;  /* 0x3000004aff2a7230 */ /* 0x000fe40000004100 */
[C---:B------:R-:W-:Y:S01]  /*6e10*/  FMUL R29, R38.reuse, R33 ;  /* 0x00000021261d7220 */ /* 0x040fe20000400000 */
[----:B------:R-:W-:Y:S02]  /*6e20*/  HADD2.F32 R45, -RZ, R75.H0_H0 ;  /* 0x2000004bff2d7230 */ /* 0x000fe40000004100 */
[C---:B------:R-:W-:Y:S01]  /*6e30*/  FMUL R30, R38.reuse, R34 ;  /* 0x00000022261e7220 */ /* 0x040fe20000400000 */
[----:B------:R-:W-:Y:S01]  /*6e40*/  FFMA R31, R41, R40, R31 ;  /* 0x00000028291f7223 */ /* 0x000fe2000000001f */
[----:B------:R-:W-:Y:S01]  /*6e50*/  FMUL R35, R38, R35 ;  /* 0x0000002326237220 */ /* 0x000fe20000400000 */
[----:B------:R-:W-:Y:S01]  /*6e60*/  F2FP.F16.F32.PACK_AB R100, R17, R16 ;  /* 0x000000101164723e */ /* 0x000fe200000000ff */
[----:B------:R-:W-:Y:S01]  /*6e70*/  FFMA R28, R41, R43, R28 ;  /* 0x0000002b291c7223 */ /* 0x000fe2000000001c */
[----:B------:R-:W-:Y:S01]  /*6e80*/  F2FP.F16.F32.PACK_AB R101, R23, R18 ;  /* 0x000000121765723e */ /* 0x000fe200000000ff */
[----:B------:R-:W-:Y:S01]  /*6e90*/  FFMA R29, R41, R42, R29 ;  /* 0x0000002a291d7223 */ /* 0x000fe2000000001d */
[----:B------:R-:W-:Y:S01]  /*6ea0*/  F2FP.F16.F32.PACK_AB R102, R21, R20 ;  /* 0x000000141566723e */ /* 0x000fe200000000ff */
[----:B------:R-:W-:Y:S01]  /*6eb0*/  FFMA R30, R41, R45, R30 ;  /* 0x0000002d291e7223 */ /* 0x000fe2000000001e */
[----:B------:R-:W-:Y:S01]  /*6ec0*/  F2FP.F16.F32.PACK_AB R103, R27, R22 ;  /* 0x000000161b67723e */ /* 0x000fe200000000ff */
[----:B------:R-:W-:Y:S01]  /*6ed0*/  FFMA R35, R41, R44, R35 ;  /* 0x0000002c29237223 */ /* 0x000fe20000000023 */
[----:B------:R-:W-:Y:S02]  /*6ee0*/  F2FP.F16.F32.PACK_AB R104, R25, R24 ;  /* 0x000000181968723e */ /* 0x000fe400000000ff */
[----:B------:R-:W-:Y:S01]  /*6ef0*/  F2FP.F16.F32.PACK_AB R105, R31, R26 ;  /* 0x0000001a1f69723e */ /* 0x000fe200000000ff */
[----:B------:R1:W-:Y:S01]  /*6f00*/  STS.128 [R92+0x20], R100 ;  /* 0x000020645c007388 */ /* 0x0003e20000000c00 */
[----:B------:R-:W-:Y:S02]  /*6f10*/  F2FP.F16.F32.PACK_AB R106, R29, R28 ;  /* 0x0000001c1d6a723e */ /* 0x000fe400000000ff */
[----:B------:R-:W-:Y:S05]  /*6f20*/  F2FP.F16.F32.PACK_AB R107, R35, R30 ;  /* 0x0000001e236b723e */ /* 0x000fea00000000ff */
[----:B------:R1:W-:Y:S01]  /*6f30*/  STS.128 [R88+0x30], R104 ;  /* 0x0000306858007388 */ /* 0x0003e20000000c00 */
[----:B------:R-:W-:Y:S01]  /*6f40*/  @!PT LDS RZ, [RZ] ;  /* 0x00000000fffff984 */ /* 0x000fe20000000800 */
[----:B------:R-:W-:Y:S01]  /*6f50*/  @!PT LDS RZ, [RZ] ;  /* 0x00000000fffff984 */ /* 0x000fe20000000800 */
[----:B------:R-:W-:Y:S01]  /*6f60*/  @!PT LDS RZ, [RZ] ;  /* 0x00000000fffff984 */ /* 0x000fe20000000800 */
[----:B------:R-:W-:Y:S01]  /*6f70*/  @!PT LDS RZ, [RZ] ;  /* 0x00000000fffff984 */ /* 0x000fe20000000800 */
[----:B------:R3:W-:Y:S07]  /*6f80*/  MEMBAR.ALL.CTA ;  /* 0x0000000000007992 */ /* 0x0007ee0000008000 */
[----:B---3--:R-:W3:Y:S02]  /*6f90*/  FENCE.VIEW.ASYNC.S ;  /* 0x00000000000073c6 */ /* 0x008ee40000000000 */
[----:B---3--:R-:W-:Y:S06]  /*6fa0*/  BAR.SYNC.DEFER_BLOCKING 0x1, 0x80 ;  /* 0x0042000000007b1d */ /* 0x008fec0000010000 */
[----:B------:R-:W-:Y:S05]  /*6fb0*/  @P0 BRA `(.L_x_116) ;  /* 0x0000000000280947 */ /* 0x000fea0003800000 */
[----:B------:R-:W3:Y:S01]  /*6fc0*/  LDCU.64 UR6, c[0x0][0x348] ;  /* 0x00006900ff0677ac */ /* 0x000ee20008000a00 */
[----:B------:R-:W-:Y:S01]  /*6fd0*/  UIADD3 UR4, UPT, UPT, UR44, 0x200, URZ ;  /* 0x000002002c047890 */ /* 0x000fe2000fffe0ff */
[----:B------:R-:W-:Y:S05]  /*6fe0*/  UMOV UR51, UR36 ;  /* 0x0000002400337c82 */ /* 0x000fea0008000000 */
[----:B------:R-:W-:Y:S04]  /*6ff0*/  MOV R85, UR4 ;  /* 0x0000000400557c02 */ /* 0x000fe80008000f00 */
[----:B------:R-:W-:Y:S01]  /*7000*/  R2UR UR48, R85 ;  /* 0x00000000553072ca */ /* 0x000fe200000e0000 */
[----:B---3--:R-:W-:Y:S04]  /*7010*/  UIADD3 UR4, UP0, UPT, UR6, 0x680, URZ ;  /* 0x0000068006047890 */ /* 0x008fe8000ff1e0ff */
[----:B------:R-:W-:Y:S09]  /*7020*/  UIADD3.X UR5, UPT, UPT, URZ, UR7, URZ, UP0, !UPT ;  /* 0x00000007ff057290 */ /* 0x000ff200087fe4ff */
[----:B------:R3:W-:Y:S01]  /*7030*/  UTMASTG.3D [UR48], [UR4] ;  /* 0x00000030040073b5 */ /* 0x0007e20008010000 */
[----:B------:R0:W-:Y:S01]  /*7040*/  UTMACMDFLUSH ;  /* 0x00000000000079b7 */ /* 0x0001e20000000000 */
[----:B---3--:R-:W-:Y:S04]  /*7050*/  DEPBAR.LE SB0, 0x1 ;  /* 0x000080400000791a */ /* 0x008fe80000000000 */
.L_x_116:
[----:B------:R-:W-:Y:S05]  /*7060*/  BSYNC.RECONVERGENT B0 ;  /* 0x0000000000007941 */ /* 0x000fea0003800200 */
.L_x_115:
[----:B------:R-:W-:Y:S01]  /*7070*/  BAR.SYNC.DEFER_BLOCKING 0x1, 0x80 ;  /* 0x0042000000007b1d */ /* 0x000fe20000010000 */
[----:B------:R-:W-:Y:S01]  /*7080*/  ISETP.NE.AND P1, PT, R97, RZ, PT ;  /* 0x000000ff6100720c */ /* 0x000fe20003f25270 */
[----:B------:R-:W-:Y:S01]  /*7090*/  UISETP.NE.AND UP0, UPT, UR47, URZ, UPT ;  /* 0x000000ff2f00728c */ /* 0x000fe2000bf05270 */
[----:B------:R-:W-:Y:S11]  /*70a0*/  LEA R3, R47, UR44, 0x3 ;  /* 0x0000002c2f037c11 */ /* 0x000ff6000f8e18ff */
[----:B------:R-:W-:Y:S01]  /*70b0*/  @P1 SHF.L.U32 R4, R91, 0x1f, RZ ;  /* 0x0000001f5b041819 */ /* 0x000fe200000006ff */
[----:B------:R-:W-:Y:S06]  /*70c0*/  BRA.U !UP0, `(.L_x_117) ;  /* 0x0000000108247547 */ /* 0x000fec000b800000 */
[----:B------:R-:W3:Y:S01]  /*70d0*/  S2R R0, SR_CgaCtaId ;  /* 0x0000000000007919 */ /* 0x000ee20000008800 */
[----:B------:R-:W-:Y:S01]  /*70e0*/  IMAD.U32 R2, RZ, RZ, UR46 ;  /* 0x0000002eff027e24 */ /* 0x000fe2000f8e00ff */
[----:B------:R-:W-:Y:S04]  /*70f0*/  UIADD3 UR4, UPT, UPT, UR46, 0x1, URZ ;  /* 0x000000012e047890 */ /* 0x000fe8000fffe0ff */
[----:B------:R-:W-:Y:S01]  /*7100*/  @P1 LEA R2, R2, UR44, 0x3 ;  /* 0x0000002c02021c11 */ /* 0x000fe2000f8e18ff */
[----:B------:R-:W-:Y:S04]  /*7110*/  UISETP.NE.AND UP0, UPT, UR4, 0x4, UPT ;  /* 0x000000040400788c */ /* 0x000fe8000bf05270 */
[----:B------:R-:W-:Y:S01]  /*7120*/  @P1 VIADD R5, R2, 0x50 ;  /* 0x0000005002051836 */ /* 0x000fe20000000000 */
[----:B------:R-:W-:Y:S04]  /*7130*/  USEL UR46, UR4, URZ, UP0 ;  /* 0x000000ff042e7287 */ /* 0x000fe80008000000 */
[----:B---3--:R-:W-:Y:S04]  /*7140*/  @P1 PRMT R0, R0, 0x654, R5 ;  /* 0x0000065400001816 */ /* 0x008fe80000000005 */
[----:B------:R3:W-:Y:S04]  /*7150*/  @P1 SYNCS.ARRIVE.TRANS64.RED.A1T0 RZ, [R0+URZ], RZ ;  /* 0x000000ff00ff19a7 */ /* 0x0007e800081004ff */
.L_x_117:
[----:B------:R-:W4:Y:S01]  /*7160*/  @P1 SYNCS.PHASECHK.TRANS64.TRYWAIT P0, [R3+URZ+0x30], R4 ;  /* 0x00003004030015a7 */ /* 0x000f2200080011ff */
[----:B------:R-:W-:Y:S01]  /*7170*/  BSSY B1, `(.L_x_118) ;  /* 0x0000016000017945 */ /* 0x000fe20003800000 */
[----:B----4-:R-:W-:Y:S03]  /*7180*/  @P1 SEL R46, RZ, 0x1, !P0 ;  /* 0x00000001ff2e1807 */ /* 0x010fe60004000000 */
[----:B------:R-:W-:Y:S05]  /*7190*/  @!P1 BRA `(.L_x_119) ;  /* 0x00000000004c9947 */ /* 0x000fea0003800000 */
[----:B------:R-:W-:Y:S01]  /*71a0*/  ISETP.NE.AND P0, PT, R46, RZ, PT ;  /* 0x000000ff2e00720c */ /* 0x000fe20003f05270 */
[----:B------:R-:W-:Y:S01]  /*71b0*/  BSSY B0, `(.L_x_120) ;  /* 0x000000b000007945 */ /* 0x000fe20003800000 */
[----:B------:R-:W-:Y:S11]  /*71c0*/  ISETP.NE.AND P1, PT, R60, RZ, PT ;  /* 0x000000ff3c00720c */ /* 0x000ff60003f25270 */
[----:B------:R-:W-:Y:S02]  /*71d0*/  @!UPT UIADD3 URZ, UPT, UPT, URZ, URZ, URZ ;  /* 0x000000fffffff290 */ /* 0x000fe4000fffe0ff */
[C---:B------:R-:W-:Y:S01]  /*71e0*/  @P1 IMAD R6, R47.reuse, 0x2000, R94 ;  /* 0x000020002f061824 */ /* 0x040fe200078e025e */
[C---:B------:R-:W-:Y:S01]  /*71f0*/  @P1 LEA R4, R47.reuse, R92, 0xd ;  /* 0x0000005c2f041211 */ /* 0x040fe200078e68ff */
[C---:B------:R-:W-:Y:S02]  /*7200*/  @P1 IMAD R5, R47.reuse, 0x2000, R93 ;  /* 0x000020002f051824 */ /* 0x040fe400078e025d */
[----:B------:R-:W-:Y:S01]  /*7210*/  @P1 IMAD R2, R47, 0x2000, R88 ;  /* 0x000020002f021824 */ /* 0x000fe200078e0258 */
[----:B------:R-:W-:Y:S06]  /*7220*/  @P0 BRA `(.L_x_121) ;  /* 0x00000000000c0947 */ /* 0x000fec0003800000 */
[----:B---3--:R-:W-:Y:S04]  /*7230*/  SHF.L.U32 R0, R91, 0x1f, RZ ;  /* 0x0000001f5b007819 */ /* 0x008fe800000006ff */
[----:B------:R-:W3:Y:S02]  /*7240*/  SYNCS.PHASECHK.TRANS64.TRYWAIT P0, [R3+URZ+0x30], R0 ;  /* 0x00003000030075a7 */ /* 0x000ee400080011ff */
[----:B---3--:R-:W-:Y:S05]  /*7250*/  @!P0 BRA `(.L_x_122) ;  /* 0x0000003000b08947 */ /* 0x008fea0003800000 */
.L_x_121:
[----:B------:R-:W-:Y:S05]  /*7260*/  BSYNC B0 ;  /* 0x0000000000007941 */ /* 0x000fea0003800000 */
.L_x_120:
[----:B------:R-:W-:Y:S02]  /*7270*/  ISETP.NE.AND P0, PT, R60, RZ, PT ;  /* 0x000000ff3c00720c */ /* 0x000fe40003f05270 */
[----:B------:R-:W-:Y:S11]  /*7280*/  IADD3 R47, PT, PT, R47, 0x1, RZ ;  /* 0x000000012f2f7810 */ /* 0x000ff60007ffe0ff */
[----:B------:R4:W1:Y:S04]  /*7290*/  @P0 LDS.128 R48, [R6] ;  /* 0x0000000006300984 */ /* 0x0008680000000c00 */
[----:B------:R4:W1:Y:S04]  /*72a0*/  @P0 LDS.128 R56, [R5+0x10] ;  /* 0x0000100005380984 */ /* 0x0008680000000c00 */
[----:B------:R4:W1:Y:S04]  /*72b0*/  @P0 LDS.128 R64, [R4+0x20] ;  /* 0x0000200004400984 */ /* 0x0008680000000c00 */
[----:B------:R4:W1:Y:S02]  /*72c0*/  @P0 LDS.128 R72, [R2+0x30] ;  /* 0x0000300002480984 */ /* 0x0008640000000c00 */
.L_x_119:
[----:B------:R-:W-:Y:S05]  /*72d0*/  BSYNC B1 ;  /* 0x0000000000017941 */ /* 0x000fea0003800000 */
.L_x_118:
[----:B---3--:R-:W-:Y:S05]  /*72e0*/  VIADD R0, R39, 0x20 ;  /* 0x0000002027007836 */ /* 0x008fea0000000000 */
[----:B------:R-:W-:Y:S04]  /*72f0*/  SHF.R.U32.HI R0, RZ, 0x15, R0 ;  /* 0x00000015ff007819 */ /* 0x000fe80000011600 */
[----:B------:R-:W-:Y:S11]  /*7300*/  LOP3.LUT P0, RZ, R0, 0x3, R81, 0x48, !PT ;  /* 0x0000000300ff7812 */ /* 0x000ff60007804851 */
[----:B------:R-:W-:Y:S02]  /*7310*/  @!UPT UIADD3 URZ, UPT, UPT, URZ, URZ, URZ ;  /* 0x000000fffffff290 */ /* 0x000fe4000fffe0ff */
[----:B------:R-:W-:Y:S05]  /*7320*/  @!P0 BRA `(.L_x_123) ;  /* 0x0000000000408947 */ /* 0x000fea0003800000 */
[----:B------:R-:W3:Y:S01]  /*7330*/  LDCU.64 UR8, c[0x4][0x70] ;  /* 0x01000e00ff0877ac */ /* 0x000ee20008000a00 */
[----:B------:R-:W-:Y:S01]  /*7340*/  MOV R3, 0x0 ;  /* 0x0000000000037802 */ /* 0x000fe20000000f00 */
[----:B------:R-:W-:Y:S02]  /*7350*/  HFMA2 R12, -RZ, RZ, 0, 5.9604644775390625e-08 ;  /* 0x00000001ff0c7431 */ /* 0x000fe400000001ff */
[----:B------:R-:W-:Y:S02]  /*7360*/  IMAD.MOV.U32 R8, RZ, RZ, 0x192 ;  /* 0x00000192ff087424 */ /* 0x000fe400078e00ff */
[----:B------:R-:W-:Y:S01]  /*7370*/  IMAD.MOV.U32 R13, RZ, RZ, RZ ;  /* 0x000000ffff0d7224 */ /* 0x000fe200078e00ff */
[----:B------:R-:W5:Y:S01]  /*7380*/  LDCU.64 UR6, c[0x4][0x78] ;  /* 0x01000f00ff0677ac */ /* 0x000f620008000a00 */
[----:B----4-:R-:W4:Y:S01]  /*7390*/  LDC.64 R2, c[0x4][R3] ;  /* 0x0100000003027b82 */ /* 0x010f220000000a00 */
[----:B------:R-:W2:Y:S01]  /*73a0*/  LDCU.64 UR4, c[0x4][0x10] ;  /* 0x01000200ff0477ac */ /* 0x000ea20008000a00 */
[----:B---3--:R-:W-:Y:S01]  /*73b0*/  MOV R5, UR9 ;  /* 0x0000000900057c02 */ /* 0x008fe20008000f00 */
[----:B------:R-:W-:Y:S01]  /*73c0*/  IMAD.U32 R4, RZ, RZ, UR8 ;  /* 0x00000008ff047e24 */ /* 0x000fe2000f8e00ff */
[----:B-----5:R-:W-:Y:S01]  /*73d0*/  MOV R7, UR7 ;  /* 0x0000000700077c02 */ /* 0x020fe20008000f00 */
[----:B------:R-:W-:Y:S01]  /*73e0*/  IMAD.U32 R6, RZ, RZ, UR6 ;  /* 0x00000006ff067e24 */ /* 0x000fe2000f8e00ff */
[----:B--2---:R-:W-:Y:S01]  /*73f0*/  MOV R11, UR5 ;  /* 0x00000005000b7c02 */ /* 0x004fe20008000f00 */
[----:B------:R-:W-:Y:S02]  /*7400*/  IMAD.U32 R10, RZ, RZ, UR4 ;  /* 0x00000004ff0a7e24 */ /* 0x000fe4000f8e00ff */
[----:B------:R-:W-:Y:S07]  /*7410*/  LEPC R20, `(.L_x_123) ;  /* 0x000000001014794e */ /* 0x000fee0000000000 */
[----:B-1--4-:R-:W-:Y:S05]  /*7420*/  CALL.ABS.NOINC R2 ;  /* 0x0000000002007343 */ /* 0x012fea0003c00000 */
.L_x_123:
[----:B------:R-:W-:Y:S05]  /*7430*/  WARPSYNC.ALL ;  /* 0x0000000000007948 */ /* 0x000fea0003800000 */
[----:B------:R-:W-:Y:S01]  /*7440*/  R2UR UR4, R39 ;  /* 0x00000000270472ca */ /* 0x000fe200000e0000 */
[--C-:B-1----:R-:W-:Y:S01]  /*7450*/  HADD2.F32 R40, -RZ, R48.reuse.H0_H0 ;  /* 0x20000030ff287230 */ /* 0x102fe20000004100 */
[----:B------:R-:W1:Y:S01]  /*7460*/  S2R R99, SR_CgaCtaId ;  /* 0x0000000000637919 */ /* 0x000e620000008800 */
[----:B------:R-:W-:Y:S01]  /*7470*/  HADD2.F32 R43, -RZ, R48.H1_H1 ;  /* 0x30000030ff2b7230 */ /* 0x000fe20000004100 */
[----:B------:R-:W-:Y:S01]  /*7480*/  ISETP.NE.AND P6, PT, R97, RZ, PT ;  /* 0x000000ff6100720c */ /* 0x000fe20003fc5270 */
[----:B------:R-:W-:Y:S01]  /*7490*/  HADD2.F32 R42, -RZ, R49.H1_H1 ;  /* 0x30000031ff2a7230 */ /* 0x000fe20000004100 */
[----:B------:R-:W-:Y:S01]  /*74a0*/  ISETP.NE.AND P0, PT, R96, RZ, PT ;  /* 0x000000ff6000720c */ /* 0x000fe20003f05270 */
[--C-:B------:R-:W-:Y:S01]  /*74b0*/  HADD2.F32 R44, -RZ, R50.reuse.H1_H1 ;  /* 0x30000032ff2c7230 */ /* 0x100fe20000004100 */
[----:B------:R-:W-:Y:S01]  /*74c0*/  MOV R61, UR46 ;  /* 0x0000002e003d7c02 */ /* 0x000fe20008000f00 */
[----:B------:R-:W-:Y:S01]  /*74d0*/  HADD2.F32 R45, -RZ, R59.H0_H0 ;  /* 0x2000003bff2d7230 */ /* 0x000fe20000004100 */
[----:B------:R-:W-:Y:S01]  /*74e0*/  BSSY.RECONVERGENT B0, `(.L_x_124) ;  /* 0x0000088000007945 */ /* 0x000fe20003800200 */
[----:B------:R-:W-:Y:S02]  /*74f0*/  LEA R62, R47, UR44, 0x3 ;  /* 0x0000002c2f3e7c11 */ /* 0x000fe4000f8e18ff */
[----:B----4-:R-:W3:Y:S04]  /*7500*/  LDTM.x32 R4, tmem[UR4+0x20] ;  /* 0x00002004000479ee */ /* 0x010ee800082c0000 */
[----:B------:R-:W-:Y:S04]  /*7510*/  @P6 LEA R61, R61, UR44, 0x3 ;  /* 0x0000002c3d3d6c11 */ /* 0x000fe8000f8e18ff */
[----:B------:R-:W-:Y:S02]  /*7520*/  @P6 IADD3 R104, PT, PT, R61, 0x50, RZ ;  /* 0x000000503d686810 */ /* 0x000fe40007ffe0ff */
[----:B------:R-:W-:Y:S01]  /*7530*/  @P6 SHF.L.U32 R61, R91, 0x1f, RZ ;  /* 0x0000001f5b3d6819 */ /* 0x000fe200000006ff */
[C---:B---3--:R-:W-:Y:S01]  /*7540*/  FMUL R0, R38.reuse, R4 ;  /* 0x0000000426007220 */ /* 0x048fe20000400000 */
[C---:B------:R-:W-:Y:S01]  /*7550*/  FMUL R2, R38.reuse, R5 ;  /* 0x0000000526027220 */ /* 0x040fe20000400000 */
[C---:B------:R-:W-:Y:S01]  /*7560*/  FMUL R3, R38.reuse, R6 ;  /* 0x0000000626037220 */ /* 0x040fe20000400000 */
[C---:B------:R-:W-:Y:S01]  /*7570*/  FMUL R7, R38.reuse, R7 ;  /* 0x0000000726077220 */ /* 0x040fe20000400000 */
[C---:B------:R-:W-:Y:S01]  /*7580*/  FFMA R0, R41.reuse, R40, R0 ;  /* 0x0000002829007223 */ /* 0x040fe20000000000 */
[----:B------:R-:W-:Y:S02]  /*7590*/  HADD2.F32 R40, -RZ, R49.H0_H0 ;  /* 0x20000031ff287230 */ /* 0x000fe40000004100 */
[C---:B------:R-:W-:Y:S01]  /*75a0*/  FFMA R2, R41.reuse, R43, R2 ;  /* 0x0000002b29027223 */ /* 0x040fe20000000002 */
[C---:B------:R-:W-:Y:S01]  /*75b0*/  FMUL R4, R38.reuse, R8 ;  /* 0x0000000826047220 */ /* 0x040fe20000400000 */
[--C-:B------:R-:W-:Y:S02]  /*75c0*/  HADD2.F32 R43, -RZ, R51.reuse.H0_H0 ;  /* 0x20000033ff2b7230 */ /* 0x100fe40000004100 */
[----:B------:R-:W-:Y:S01]  /*75d0*/  FMUL R5, R38, R9 ;  /* 0x0000000926057220 */ /* 0x000fe20000400000 */
[C---:B------:R-:W-:Y:S01]  /*75e0*/  FFMA R3, R41.reuse, R40, R3 ;  /* 0x0000002829037223 */ /* 0x040fe20000000003 */
[----:B------:R-:W-:Y:S01]  /*75f0*/  HADD2.F32 R40, -RZ, R50.H0_H0 ;  /* 0x20000032ff287230 */ /* 0x000fe20000004100 */
[----:B------:R-:W-:Y:S01]  /*7600*/  F2FP.F16.F32.PACK_AB R52, R2, R0 ;  /* 0x000000000234723e */ /* 0x000fe200000000ff */
[C---:B------:R-:W-:Y:S01]  /*7610*/  FFMA R7, R41.reuse, R42, R7 ;  /* 0x0000002a29077223 */ /* 0x040fe20000000007 */
[----:B------:R-:W-:Y:S02]  /*7620*/  HADD2.F32 R42, -RZ, R51.H1_H1 ;  /* 0x30000033ff2a7230 */ /* 0x000fe40000004100 */
[C---:B------:R-:W-:Y:S01]  /*7630*/  FMUL R6, R38.reuse, R10 ;  /* 0x0000000a26067220 */ /* 0x040fe20000400000 */
[C---:B------:R-:W-:Y:S01]  /*7640*/  FFMA R4, R41.reuse, R40, R4 ;  /* 0x0000002829047223 */ /* 0x040fe20000000004 */
[----:B------:R-:W-:Y:S01]  /*7650*/  FFMA R5, R41, R44, R5 ;  /* 0x0000002c29057223 */ /* 0x000fe20000000005 */
[----:B------:R-:W-:Y:S01]  /*7660*/  F2FP.F16.F32.PACK_AB R53, R7, R3 ;  /* 0x000000030735723e */ /* 0x000fe200000000ff */
[----:B------:R-:W-:Y:S01]  /*7670*/  FFMA R6, R41, R43, R6 ;  /* 0x0000002b29067223 */ /* 0x000fe20000000006 */
[C---:B------:R-:W-:Y:S01]  /*7680*/  FMUL R11, R38.reuse, R11 ;  /* 0x0000000b260b7220 */ /* 0x040fe20000400000 */
[--C-:B------:R-:W-:Y:S01]  /*7690*/  HADD2.F32 R40, -RZ, R56.reuse.H0_H0 ;  /* 0x20000038ff287230 */ /* 0x100fe20000004100 */
[----:B------:R-:W-:Y:S01]  /*76a0*/  F2FP.F16.F32.PACK_AB R54, R5, R4 ;  /* 0x000000040536723e */ /* 0x000fe200000000ff */
[C---:B------:R-:W-:Y:S01]  /*76b0*/  FMUL R8, R38.reuse, R12 ;  /* 0x0000000c26087220 */ /* 0x040fe20000400000 */
[C---:B------:R-:W-:Y:S01]  /*76c0*/  FFMA R11, R41.reuse, R42, R11 ;  /* 0x0000002a290b7223 */ /* 0x040fe2000000000b */
[----:B------:R-:W-:Y:S02]  /*76d0*/  HADD2.F32 R42, -RZ, R56.H1_H1 ;  /* 0x30000038ff2a7230 */ /* 0x000fe40000004100 */
[C---:B------:R-:W-:Y:S01]  /*76e0*/  FMUL R9, R38.reuse, R13 ;  /* 0x0000000d26097220 */ /* 0x040fe20000400000 */
[--C-:B------:R-:W-:Y:S02]  /*76f0*/  HADD2.F32 R43, -RZ, R57.reuse.H0_H0 ;  /* 0x20000039ff2b7230 */ /* 0x100fe40000004100 */
[----:B------:R-:W-:Y:S01]  /*7700*/  FFMA R8, R41, R40, R8 ;  /* 0x0000002829087223 */ /* 0x000fe20000000008 */
[----:B------:R-:W-:Y:S01]  /*7710*/  F2FP.F16.F32.PACK_AB R55, R11, R6 ;  /* 0x000000060b37723e */ /* 0x000fe200000000ff */
[----:B------:R-:W-:Y:S01]  /*7720*/  FFMA R9, R41, R42, R9 ;  /* 0x0000002a29097223 */ /* 0x000fe20000000009 */
[C---:B------:R-:W-:Y:S01]  /*7730*/  FMUL R10, R38.reuse, R14 ;  /* 0x0000000e260a7220 */ /* 0x040fe20000400000 */
[----:B------:R-:W-:Y:S02]  /*7740*/  HADD2.F32 R40, -RZ, R57.H1_H1 ;  /* 0x30000039ff287230 */ /* 0x000fe40000004100 */
[C---:B------:R-:W-:Y:S01]  /*7750*/  FMUL R15, R38.reuse, R15 ;  /* 0x0000000f260f7220 */ /* 0x040fe20000400000 */
[----:B------:R3:W-:Y:S01]  /*7760*/  STS.128 [R94+0x2000], R52 ;  /* 0x002000345e007388 */ /* 0x0007e20000000c00 */
[----:B------:R-:W-:Y:S01]  /*7770*/  F2FP.F16.F32.PACK_AB R68, R9, R8 ;  /* 0x000000080944723e */ /* 0x000fe200000000ff */
[C---:B------:R-:W-:Y:S01]  /*7780*/  FFMA R10, R41.reuse, R43, R10 ;  /* 0x0000002b290a7223 */ /* 0x040fe2000000000a */
[--C-:B------:R-:W-:Y:S02]  /*7790*/  HADD2.F32 R43, -RZ, R58.reuse.H0_H0 ;  /* 0x2000003aff2b7230 */ /* 0x100fe40000004100 */
[----:B------:R-:W-:Y:S01]  /*77a0*/  FFMA R15, R41, R40, R15 ;  /* 0x00000028290f7223 */ /* 0x000fe2000000000f */
[C---:B------:R-:W-:Y:S01]  /*77b0*/  FMUL R12, R38.reuse, R16 ;  /* 0x00000010260c7220 */ /* 0x040fe20000400000 */
[----:B------:R-:W-:Y:S02]  /*77c0*/  HADD2.F32 R42, -RZ, R58.H1_H1 ;  /* 0x3000003aff2a7230 */ /* 0x000fe40000004100 */
[C---:B------:R-:W-:Y:S01]  /*77d0*/  FMUL R13, R38.reuse, R17 ;  /* 0x00000011260d7220 */ /* 0x040fe20000400000 */
[C---:B------:R-:W-:Y:S01]  /*77e0*/  FMUL R14, R38.reuse, R18 ;  /* 0x00000012260e7220 */ /* 0x040fe20000400000 */
[----:B------:R-:W-:Y:S01]  /*77f0*/  F2FP.F16.F32.PACK_AB R69, R15, R10 ;  /* 0x0000000a0f45723e */ /* 0x000fe200000000ff */
[C---:B------:R-:W-:Y:S01]  /*7800*/  FFMA R12, R41.reuse, R43, R12 ;  /* 0x0000002b290c7223 */ /* 0x040fe2000000000c */
[----:B------:R-:W-:Y:S02]  /*7810*/  HADD2.F32 R40, -RZ, R59.H1_H1 ;  /* 0x3000003bff287230 */ /* 0x000fe40000004100 */
[C---:B------:R-:W-:Y:S01]  /*7820*/  FFMA R13, R41.reuse, R42, R13 ;  /* 0x0000002a290d7223 */ /* 0x040fe2000000000d */
[C---:B------:R-:W-:Y:S01]  /*7830*/  FMUL R19, R38.reuse, R19 ;  /* 0x0000001326137220 */ /* 0x040fe20000400000 */
[--C-:B------:R-:W-:Y:S02]  /*7840*/  HADD2.F32 R43, -RZ, R64.reuse.H0_H0 ;  /* 0x20000040ff2b7230 */ /* 0x100fe40000004100 */
[C---:B------:R-:W-:Y:S01]  /*7850*/  FMUL R16, R38.reuse, R20 ;  /* 0x0000001426107220 */ /* 0x040fe20000400000 */
[----:B------:R-:W-:Y:S02]  /*7860*/  HADD2.F32 R42, -RZ, R64.H1_H1 ;  /* 0x30000040ff2a7230 */ /* 0x000fe40000004100 */
[C---:B------:R-:W-:Y:S01]  /*7870*/  FMUL R17, R38.reuse, R21 ;  /* 0x0000001526117220 */ /* 0x040fe20000400000 */
[C---:B------:R-:W-:Y:S01]  /*7880*/  FFMA R14, R41.reuse, R45, R14 ;  /* 0x0000002d290e7223 */ /* 0x040fe2000000000e */
[C---:B------:R-:W-:Y:S01]  /*7890*/  FFMA R19, R41.reuse, R40, R19 ;  /* 0x0000002829137223 */ /* 0x040fe20000000013 */
[--C-:B------:R-:W-:Y:S02]  /*78a0*/  HADD2.F32 R45, -RZ, R65.reuse.H0_H0 ;  /* 0x20000041ff2d7230 */ /* 0x100fe40000004100 */
[C---:B------:R-:W-:Y:S01]  /*78b0*/  FFMA R16, R41.reuse, R43, R16 ;  /* 0x0000002b29107223 */ /* 0x040fe20000000010 */
[C---:B------:R-:W-:Y:S01]  /*78c0*/  FMUL R18, R38.reuse, R22 ;  /* 0x0000001626127220 */ /* 0x040fe20000400000 */
[----:B------:R-:W-:Y:S02]  /*78d0*/  HADD2.F32 R40, -RZ, R65.H1_H1 ;  /* 0x30000041ff287230 */ /* 0x000fe40000004100 */
[C---:B------:R-:W-:Y:S01]  /*78e0*/  FFMA R17, R41.reuse, R42, R17 ;  /* 0x0000002a29117223 */ /* 0x040fe20000000011 */
[C---:B------:R-:W-:Y:S01]  /*78f0*/  FMUL R23, R38.reuse, R23 ;  /* 0x0000001726177220 */ /* 0x040fe20000400000 */
[--C-:B------:R-:W-:Y:S02]  /*7900*/  HADD2.F32 R42, -RZ, R66.reuse.H0_H0 ;  /* 0x20000042ff2a7230 */ /* 0x100fe40000004100 */
[C---:B------:R-:W-:Y:S01]  /*7910*/  FMUL R20, R38.reuse, R24 ;  /* 0x0000001826147220 */ /* 0x040fe20000400000 */
[C---:B------:R-:W-:Y:S01]  /*7920*/  FFMA R18, R41.reuse, R45, R18 ;  /* 0x0000002d29127223 */ /* 0x040fe20000000012 */
        /* <DEDUP_REMOVED lines=11> */
[----:B------:R-:W-:Y:S01]  /*79e0*/  FFMA R27, R41, R42, R27 ;  /* 0x0000002a291b7223 */ /* 0x000fe2000000001b */
        /* <DEDUP_REMOVED lines=17> */
[--C-:B------:R-:W-:Y:S02]  /*7b00*/  HADD2.F32 R45, -RZ, R75.reuse.H0_H0 ;  /* 0x2000004bff2d7230 */ /* 0x100fe40000004100 */
[C---:B------:R-:W-:Y:S01]  /*7b10*/  FMUL R30, R38.reuse, R34 ;  /* 0x00000022261e7220 */ /* 0x040fe20000400000 */
[----:B------:R-:W-:Y:S02]  /*7b20*/  HADD2.F32 R44, -RZ, R75.H1_H1 ;  /* 0x3000004bff2c7230 */ /* 0x000fe40000004100 */
[----:B------:R-:W-:Y:S01]  /*7b30*/  FFMA R31, R41, R40, R31 ;  /* 0x00000028291f7223 */ /* 0x000fe2000000001f */
[----:B------:R-:W-:Y:S01]  /*7b40*/  FMUL R35, R38, R35 ;  /* 0x0000002326237220 */ /* 0x000fe20000400000 */
[----:B---3--:R-:W-:Y:S01]  /*7b50*/  F2FP.F16.F32.PACK_AB R52, R17, R16 ;  /* 0x000000101134723e */ /* 0x008fe200000000ff */
        /* <DEDUP_REMOVED lines=11> */
[----:B------:R-:W-:Y:S02]  /*7c10*/  F2FP.F16.F32.PACK_AB R103, R35, R30 ;  /* 0x0000001e2367723e */ /* 0x000fe400000000ff */
[----:B-1----:R-:W-:Y:S03]  /*7c20*/  @P6 PRMT R104, R99, 0x654, R104 ;  /* 0x0000065463686816 */ /* 0x002fe60000000068 */
[----:B------:R4:W-:Y:S01]  /*7c30*/  STS.128 [R88+0x2030], R100 ;  /* 0x0020306458007388 */ /* 0x0009e20000000c00 */
[----:B------:R-:W-:Y:S01]  /*7c40*/  @!PT LDS RZ, [RZ] ;  /* 0x00000000fffff984 */ /* 0x000fe20000000800 */
[----:B------:R-:W-:Y:S01]  /*7c50*/  @!PT LDS RZ, [RZ] ;  /* 0x00000000fffff984 */ /* 0x000fe20000000800 */
[----:B------:R-:W-:Y:S01]  /*7c60*/  @!PT LDS RZ, [RZ] ;  /* 0x00000000fffff984 */ /* 0x000fe20000000800 */
[----:B------:R-:W-:Y:S01]  /*7c70*/  @!PT LDS RZ, [RZ] ;  /* 0x00000000fffff984 */ /* 0x000fe20000000800 */
[----:B------:R1:W-:Y:S07]  /*7c80*/  MEMBAR.ALL.CTA ;  /* 0x0000000000007992 */ /* 0x0003ee0000008000 */
[----:B-1----:R-:W1:Y:S02]  /*7c90*/  FENCE.VIEW.ASYNC.S ;  /* 0x00000000000073c6 */ /* 0x002e640000000000 */
[----:B-1----:R-:W-:Y:S06]  /*7ca0*/  BAR.SYNC.DEFER_BLOCKING 0x1, 0x80 ;  /* 0x0042000000007b1d */ /* 0x002fec0000010000 */
[----:B------:R-:W-:Y:S05]  /*7cb0*/  @P0 BRA `(.L_x_125) ;  /* 0x0000000000280947 */ /* 0x000fea0003800000 */
[----:B------:R-:W1:Y:S01]  /*7cc0*/  LDCU.64 UR6, c[0x0][0x348] ;  /* 0x00006900ff0677ac */ /* 0x000e620008000a00 */
[----:B------:R-:W-:Y:S02]  /*7cd0*/  UIADD3 UR9, UPT, UPT, UR49, 0x20, URZ ;  /* 0x0000002031097890 */ /* 0x000fe4000fffe0ff */
[----:B------:R-:W-:Y:S01]  /*7ce0*/  UIADD3 UR8, UPT, UPT, UR44, 0x2200, URZ ;  /* 0x000022002c087890 */ /* 0x000fe2000fffe0ff */
[----:B------:R-:W-:Y:S01]  /*7cf0*/  UMOV UR10, UR50 ;  /* 0x00000032000a7c82 */ /* 0x000fe20008000000 */
[----:B------:R-:W-:Y:S01]  /*7d00*/  UMOV UR11, UR36 ;  /* 0x00000024000b7c82 */ /* 0x000fe20008000000 */
[----:B-1----:R-:W-:Y:S04]  /*7d10*/  UIADD3 UR4, UP0, UPT, UR6, 0x680, URZ ;  /* 0x0000068006047890 */ /* 0x002fe8000ff1e0ff */
[----:B------:R-:W-:Y:S09]  /*7d20*/  UIADD3.X UR5, UPT, UPT, URZ, UR7, URZ, UP0, !UPT ;  /* 0x00000007ff057290 */ /* 0x000ff200087fe4ff */
[----:B------:R1:W-:Y:S01]  /*7d30*/  UTMASTG.3D [UR8], [UR4] ;  /* 0x00000008040073b5 */ /* 0x0003e20008010000 */
[----:B------:R0:W-:Y:S01]  /*7d40*/  UTMACMDFLUSH ;  /* 0x00000000000079b7 */ /* 0x0001e20000000000 */
[----:B-1----:R-:W-:Y:S04]  /*7d50*/  DEPBAR.LE SB0, 0x1 ;  /* 0x000080400000791a */ /* 0x002fe80000000000 */
.L_x_125:
[----:B------:R-:W-:Y:S05]  /*7d60*/  BSYNC.RECONVERGENT B0 ;  /* 0x0000000000007941 */ /* 0x000fea0003800200 */
.L_x_124:
[----:B------:R-:W-:Y:S01]  /*7d70*/  BAR.SYNC.DEFER_BLOCKING 0x1, 0x80 ;  /* 0x0042000000007b1d */ /* 0x000fe20000010000 */
[----:B------:R-:W-:Y:S04]  /*7d80*/  UIADD3 UR4, UPT, UPT, UR46, 0x1, URZ ;  /* 0x000000012e047890 */ /* 0x000fe8000fffe0ff */
[----:B------:R-:W-:Y:S04]  /*7d90*/  UISETP.NE.AND UP0, UPT, UR4, 0x4, UPT ;  /* 0x000000040400788c */ /* 0x000fe8000bf05270 */
[----:B------:R-:W-:Y:S01]  /*7da0*/  USEL UR45, UR4, URZ, UP0 ;  /* 0x000000ff042d7287 */ /* 0x000fe20008000000 */
[----:B------:R1:W-:Y:S01]  /*7db0*/  @P6 SYNCS.ARRIVE.TRANS64.RED.A1T0 RZ, [R104+URZ], RZ ;  /* 0x000000ff68ff69a7 */ /* 0x0003e200081004ff */
[----:B------:R-:W-:Y:S01]  /*7dc0*/  BSSY B1, `(.L_x_126) ;  /* 0x0000017000017945 */ /* 0x000fe20003800000 */
[----:B------:R-:W3:Y:S02]  /*7dd0*/  @P6 SYNCS.PHASECHK.TRANS64.TRYWAIT P0, [R62+URZ+0x30], R61 ;  /* 0x0000303d3e0065a7 */ /* 0x000ee400080011ff */
[----:B---3--:R-:W-:Y:S01]  /*7de0*/  @P6 SEL R46, RZ, 0x1, !P0 ;  /* 0x00000001ff2e6807 */ /* 0x008fe20004000000 */
[----:B-1----:R-:W-:Y:S06]  /*7df0*/  @!P6 BRA `(.L_x_127) ;  /* 0x00000000004ce947 */ /* 0x002fec0003800000 */
        /* <DEDUP_REMOVED lines=9> */
[----:B------:R-:W-:Y:S04]  /*7e90*/  SHF.L.U32 R5, R91, 0x1f, RZ ;  /* 0x0000001f5b057819 */ /* 0x000fe800000006ff */
[----:B------:R-:W1:Y:S02]  /*7ea0*/  SYNCS.PHASECHK.TRANS64.TRYWAIT P0, [R62+URZ+0x30], R5 ;  /* 0x000030053e0075a7 */ /* 0x000e6400080011ff */
[----:B-1----:R-:W-:Y:S05]  /*7eb0*/  @!P0 BRA `(.L_x_130) ;  /* 0x0000002400ac8947 */ /* 0x002fea0003800000 */
.L_x_129:
[----:B------:R-:W-:Y:S05]  /*7ec0*/  BSYNC B0 ;  /* 0x0000000000007941 */ /* 0x000fea0003800000 */
.L_x_128:
[----:B------:R-:W-:Y:S02]  /*7ed0*/  ISETP.NE.AND P0, PT, R60, RZ, PT ;  /* 0x000000ff3c00720c */ /* 0x000fe40003f05270 */
[----:B------:R-:W-:Y:S11]  /*7ee0*/  IADD3 R47, PT, PT, R47, 0x1, RZ ;  /* 0x000000012f2f7810 */ /* 0x000ff60007ffe0ff */
[----:B------:R3:W1:Y:S04]  /*7ef0*/  @P0 LDS.128 R48, [R4] ;  /* 0x0000000004300984 */ /* 0x0006680000000c00 */
[----:B------:R3:W1:Y:S04]  /*7f00*/  @P0 LDS.128 R56, [R3+0x10] ;  /* 0x0000100003380984 */ /* 0x0006680000000c00 */
[----:B------:R3:W1:Y:S04]  /*7f10*/  @P0 LDS.128 R64, [R2+0x20] ;  /* 0x0000200002400984 */ /* 0x0006680000000c00 */
[----:B------:R3:W1:Y:S02]  /*7f20*/  @P0 LDS.128 R72, [R0+0x30] ;  /* 0x0000300000480984 */ /* 0x0006640000000c00 */
.L_x_127:
[----:B------:R-:W-:Y:S05]  /*7f30*/  BSYNC B1 ;  /* 0x0000000000017941 */ /* 0x000fea0003800000 */
.L_x_126:
[----:B---3--:R-:W-:Y:S05]  /*7f40*/  VIADD R0, R39, 0x40 ;  /* 0x0000004027007836 */ /* 0x008fea0000000000 */
[----:B------:R-:W-:Y:S04]  /*7f50*/  SHF.R.U32.HI R0, RZ, 0x15, R0 ;  /* 0x00000015ff007819 */ /* 0x000fe80000011600 */
[----:B------:R-:W-:Y:S11]  /*7f60*/  LOP3.LUT P0, RZ, R0, 0x3, R81, 0x48, !PT ;  /* 0x0000000300ff7812 */ /* 0x000ff60007804851 */
[----:B------:R-:W-:Y:S02]  /*7f70*/  @!UPT UIADD3 URZ, UPT, UPT, URZ, URZ, URZ ;  /* 0x000000fffffff290 */ /* 0x000fe4000fffe0ff */
[----:B------:R-:W-:Y:S05]  /*7f80*/  @!P0 BRA `(.L_x_131) ;  /* 0x0000000000408947 */ /* 0x000fea0003800000 */
[----:B------:R-:W1:Y:S01]  /*7f90*/  LDCU.64 UR8, c[0x4][0x70] ;  /* 0x01000e00ff0877ac */ /* 0x000e620008000a00 */
[----:B------:R-:W-:Y:S01]  /*7fa0*/  MOV R3, 0x0 ;  /* 0x0000000000037802 */ /* 0x000fe20000000f00 */
[----:B------:R-:W-:Y:S02]  /*7fb0*/  HFMA2 R12, -RZ, RZ, 0, 5.9604644775390625e-08 ;  /* 0x00000001ff0c7431 */ /* 0x000fe400000001ff */
[----:B------:R-:W-:Y:S02]  /*7fc0*/  IMAD.MOV.U32 R8, RZ, RZ, 0x192 ;  /* 0x00000192ff087424 */ /* 0x000fe400078e00ff */
[----:B------:R-:W-:Y:S01]  /*7fd0*/  IMAD.MOV.U32 R13, RZ, RZ, RZ ;  /* 0x000000ffff0d7224 */ /* 0x000fe200078e00ff */
[----:B------:R-:W3:Y:S01]  /*7fe0*/  LDCU.64 UR6, c[0x4][0x78] ;  /* 0x01000f00ff0677ac */ /* 0x000ee20008000a00 */
[----:B------:R-:W2:Y:S01]  /*7ff0*/  LDC.64 R2, c[0x4][R3] ;  /* 0x0100000003027b82 */ /* 0x000ea20000000a00 */
[----:B------:R-:W5:Y:S01]  /*8000*/  LDCU.64 UR4, c[0x4][0x10] ;  /* 0x01000200ff0477ac */ /* 0x000f620008000a00 */
[----:B-1----:R-:W-:Y:S01]  /*8010*/  MOV R5, UR9 ;  /* 0x0000000900057c02 */ /* 0x002fe20008000f00 */
[----:B------:R-:W-:Y:S01]  /*8020*/  IMAD.U32 R4, RZ, RZ, UR8 ;  /* 0x00000008ff047e24 */ /* 0x000fe2000f8e00ff */
[----:B---3--:R-:W-:Y:S01]  /*8030*/  MOV R7, UR7 ;  /* 0x0000000700077c02 */ /* 0x008fe20008000f00 */
[----:B------:R-:W-:Y:S01]  /*8040*/  IMAD.U32 R6, RZ, RZ, UR6 ;  /* 0x00000006ff067e24 */ /* 0x000fe2000f8e00ff */
[----:B-----5:R-:W-:Y:S01]  /*8050*/  MOV R11, UR5 ;  /* 0x00000005000b7c02 */ /* 0x020fe20008000f00 */
[----:B------:R-:W-:Y:S02]  /*8060*/  IMAD.U32 R10, RZ, RZ, UR4 ;  /* 0x00000004ff0a7e24 */ /* 0x000fe4000f8e00ff */
[----:B------:R-:W-:Y:S07]  /*8070*/  LEPC R20, `(.L_x_131) ;  /* 0x000000001014794e */ /* 0x000fee0000000000 */
[----:B--2-4-:R-:W-:Y:S05]  /*8080*/  CALL.ABS.NOINC R2 ;  /* 0x0000000002007343 */ /* 0x014fea0003c00000 */
.L_x_131:
[----:B------:R-:W-:Y:S05]  /*8090*/  WARPSYNC.ALL ;  /* 0x0000000000007948 */ /* 0x000fea0003800000 */
[----:B------:R-:W-:Y:S01]  /*80a0*/  R2UR UR4, R39 ;  /* 0x00000000270472ca */ /* 0x000fe200000e0000 */
[--C-:B-1----:R-:W-:Y:S01]  /*80b0*/  HADD2.F32 R40, -RZ, R48.reuse.H0_H0 ;  /* 0x20000030ff287230 */ /* 0x102fe20000004100 */
[----:B------:R-:W-:Y:S01]  /*80c0*/  ISETP.NE.AND P6, PT, R97, RZ, PT ;  /* 0x000000ff6100720c */ /* 0x000fe20003fc5270 */
[----:B------:R-:W-:Y:S01]  /*80d0*/  HADD2.F32 R43, -RZ, R48.H1_H1 ;  /* 0x30000030ff2b7230 */ /* 0x000fe20000004100 */
[----:B------:R-:W-:Y:S01]  /*80e0*/  ISETP.NE.AND P0, PT, R96, RZ, PT ;  /* 0x000000ff6000720c */ /* 0x000fe20003f05270 */
[----:B------:R-:W-:Y:S01]  /*80f0*/  HADD2.F32 R42, -RZ, R49.H0_H0 ;  /* 0x20000031ff2a7230 */ /* 0x000fe20000004100 */
[----:B------:R-:W-:Y:S01]  /*8100*/  MOV R61, UR45 ;  /* 0x0000002d003d7c02 */ /* 0x000fe20008000f00 */
[--C-:B------:R-:W-:Y:S01]  /*8110*/  HADD2.F32 R45, -RZ, R51.reuse.H0_H0 ;  /* 0x20000033ff2d7230 */ /* 0x100fe20000004100 */
[----:B------:R-:W-:Y:S01]  /*8120*/  BSSY.RECONVERGENT B0, `(.L_x_132) ;  /* 0x0000089000007945 */ /* 0x000fe20003800200 */
[----:B------:R-:W-:Y:S04]  /*8130*/  HADD2.F32 R44, -RZ, R51.H1_H1 ;  /* 0x30000033ff2c7230 */ /* 0x000fe80000004100 */
[----:B------:R-:W1:Y:S02]  /*8140*/  LDTM.x32 R4, tmem[UR4+0x40] ;  /* 0x00004004000479ee */ /* 0x000e6400082c0000 */
[----:B------:R-:W-:Y:S02]  /*8150*/  @P6 LEA R61, R61, UR44, 0x3 ;  /* 0x0000002c3d3d6c11 */ /* 0x000fe4000f8e18ff */
[----:B------:R-:W-:Y:S02]  /*8160*/  @P6 SHF.L.U32 R104, R91, 0x1f, RZ ;  /* 0x0000001f5b686819 */ /* 0x000fe400000006ff */
[----:B------:R-:W-:Y:S02]  /*8170*/  @P6 IADD3 R62, PT, PT, R61, 0x50, RZ ;  /* 0x000000503d3e6810 */ /* 0x000fe40007ffe0ff */
[----:B------:R-:W-:Y:S02]  /*8180*/  LEA R61, R47, UR44, 0x3 ;  /* 0x0000002c2f3d7c11 */ /* 0x000fe4000f8e18ff */
[----:B------:R-:W-:Y:S01]  /*8190*/  @P6 PRMT R62, R99, 0x654, R62 ;  /* 0x00000654633e6816 */ /* 0x000fe2000000003e */
[C---:B-1----:R-:W-:Y:S01]  /*81a0*/  FMUL R0, R38.reuse, R4 ;  /* 0x0000000426007220 */ /* 0x042fe20000400000 */
[C---:B------:R-:W-:Y:S01]  /*81b0*/  FMUL R2, R38.reuse, R5 ;  /* 0x0000000526027220 */ /* 0x040fe20000400000 */
[C---:B------:R-:W-:Y:S01]  /*81c0*/  FMUL R3, R38.reuse, R6 ;  /* 0x0000000626037220 */ /* 0x040fe20000400000 */
        /* <DEDUP_REMOVED lines=8> */
[----:B----4-:R-:W-:Y:S01]  /*8250*/  F2FP.F16.F32.PACK_AB R68, R2, R0 ;  /* 0x000000000244723e */ /* 0x010fe200000000ff */
[C---:B------:R-:W-:Y:S01]  /*8260*/  FFMA R7, R41.reuse, R40, R7 ;  /* 0x0000002829077223 */ /* 0x040fe20000000007 */
[----:B------:R-:W-:Y:S01]  /*8270*/  FFMA R4, R41, R43, R4 ;  /* 0x0000002b29047223 */ /* 0x000fe20000000004 */
[C---:B------:R-:W-:Y:S01]  /*8280*/  FMUL R5, R38.reuse, R9 ;  /* 0x0000000926057220 */ /* 0x040fe20000400000 */
[C---:B------:R-:W-:Y:S01]  /*8290*/  FMUL R6, R38.reuse, R10 ;  /* 0x0000000a26067220 */ /* 0x040fe20000400000 */
[C---:B------:R-:W-:Y:S01]  /*82a0*/  FMUL R11, R38.reuse, R11 ;  /* 0x0000000b260b7220 */ /* 0x040fe20000400000 */
[--C-:B------:R-:W-:Y:S01]  /*82b0*/  HADD2.F32 R40, -RZ, R56.reuse.H0_H0 ;  /* 0x20000038ff287230 */ /* 0x100fe20000004100 */
[----:B------:R-:W-:Y:S01]  /*82c0*/  F2FP.F16.F32.PACK_AB R69, R7, R3 ;  /* 0x000000030745723e */ /* 0x000fe200000000ff */
[C---:B------:R-:W-:Y:S01]  /*82d0*/  FFMA R5, R41.reuse, R42, R5 ;  /* 0x0000002a29057223 */ /* 0x040fe20000000005 */
[C---:B------:R-:W-:Y:S01]  /*82e0*/  FFMA R6, R41.reuse, R45, R6 ;  /* 0x0000002d29067223 */ /* 0x040fe20000000006 */
[----:B------:R-:W-:Y:S01]  /*82f0*/  FFMA R11, R41, R44, R11 ;  /* 0x0000002c290b7223 */ /* 0x000fe2000000000b */
[C---:B------:R-:W-:Y:S01]  /*8300*/  FMUL R8, R38.reuse, R12 ;  /* 0x0000000c26087220 */ /* 0x040fe20000400000 */
[----:B------:R-:W-:Y:S01]  /*8310*/  HADD2.F32 R42, -RZ, R56.H1_H1 ;  /* 0x30000038ff2a7230 */ /* 0x000fe20000004100 */
[----:B------:R-:W-:Y:S01]  /*8320*/  F2FP.F16.F32.PACK_AB R70, R5, R4 ;  /* 0x000000040546723e */ /* 0x000fe200000000ff */
[C---:B------:R-:W-:Y:S01]  /*8330*/  FMUL R9, R38.reuse, R13 ;  /* 0x0000000d26097220 */ /* 0x040fe20000400000 */
[----:B------:R-:W-:Y:S01]  /*8340*/  F2FP.F16.F32.PACK_AB R71, R11, R6 ;  /* 0x000000060b47723e */ /* 0x000fe200000000ff */
[C---:B------:R-:W-:Y:S01]  /*8350*/  FFMA R8, R41.reuse, R40, R8 ;  /* 0x0000002829087223 */ /* 0x040fe20000000008 */
[--C-:B------:R-:W-:Y:S02]  /*8360*/  HADD2.F32 R43, -RZ, R57.reuse.H0_H0 ;  /* 0x20000039ff2b7230 */ /* 0x100fe40000004100 */
[----:B------:R-:W-:Y:S01]  /*8370*/  FFMA R9, R41, R42, R9 ;  /* 0x0000002a29097223 */ /* 0x000fe20000000009 */
[C---:B------:R-:W-:Y:S01]  /*8380*/  FMUL R10, R38.reuse, R14 ;  /* 0x0000000e260a7220 */ /* 0x040fe20000400000 */
[----:B------:R1:W-:Y:S01]  /*8390*/  STS.128 [R94+0x4000], R68 ;  /* 0x004000445e007388 */ /* 0x0003e20000000c00 */
[----:B------:R-:W-:Y:S02]  /*83a0*/  HADD2.F32 R40, -RZ, R57.H1_H1 ;  /* 0x30000039ff287230 */ /* 0x000fe40000004100 */
[C---:B------:R-:W-:Y:S01]  /*83b0*/  FMUL R15, R38.reuse, R15 ;  /* 0x0000000f260f7220 */ /* 0x040fe20000400000 */
[----:B------:R-:W-:Y:S01]  /*83c0*/  F2FP.F16.F32.PACK_AB R52, R9, R8 ;  /* 0x000000080934723e */ /* 0x000fe200000000ff */
[C---:B------:R-:W-:Y:S01]  /*83d0*/  FFMA R10, R41.reuse, R43, R10 ;  /* 0x0000002b290a7223 */ /* 0x040fe2000000000a */
[--C-:B------:R-:W-:Y:S02]  /*83e0*/  HADD2.F32 R42, -RZ, R58.reuse.H0_H0 ;  /* 0x2000003aff2a7230 */ /* 0x100fe40000004100 */
        /* <DEDUP_REMOVED lines=60> */
[----:B-1----:R-:W-:Y:S01]  /*87b0*/  F2FP.F16.F32.PACK_AB R68, R17, R16 ;  /* 0x000000101144723e */ /* 0x002fe200000000ff */
        /* <DEDUP_REMOVED lines=31> */
.L_x_133:
[----:B------:R-:W-:Y:S05]  /*89b0*/  BSYNC.RECONVERGENT B0 ;  /* 0x0000000000007941 */ /* 0x000fea0003800200 */
.L_x_132:
[----:B------:R-:W-:Y:S01]  /*89c0*/  BAR.SYNC.DEFER_BLOCKING 0x1, 0x80 ;  /* 0x0042000000007b1d */ /* 0x000fe20000010000 */
[----:B------:R-:W-:Y:S04]  /*89d0*/  UIADD3 UR4, UPT, UPT, UR45, 0x1, URZ ;  /* 0x000000012d047890 */ /* 0x000fe8000fffe0ff */
[----:B------:R-:W-:Y:S04]  /*89e0*/  UISETP.NE.AND UP0, UPT, UR4, 0x4, UPT ;  /* 0x000000040400788c */ /* 0x000fe8000bf05270 */
[----:B------:R-:W-:Y:S01]  /*89f0*/  USEL UR46, UR4, URZ, UP0 ;  /* 0x000000ff042e7287 */ /* 0x000fe20008000000 */
[----:B------:R1:W-:Y:S01]  /*8a00*/  @P6 SYNCS.ARRIVE.TRANS64.RED.A1T0 RZ, [R62+URZ], RZ ;  /* 0x000000ff3eff69a7 */ /* 0x0003e200081004ff */
[----:B------:R-:W-:Y:S01]  /*8a10*/  BSSY B1, `(.L_x_134) ;  /* 0x0000017000017945 */ /* 0x000fe20003800000 */
[----:B------:R-:W4:Y:S02]  /*8a20*/  @P6 SYNCS.PHASECHK.TRANS64.TRYWAIT P0, [R61+URZ+0x30], R104 ;  /* 0x000030683d0065a7 */ /* 0x000f2400080011ff */
[----:B----4-:R-:W-:Y:S01]  /*8a30*/  @P6 SEL R46, RZ, 0x1, !P0 ;  /* 0x00000001ff2e6807 */ /* 0x010fe20004000000 */
        /* <DEDUP_REMOVED lines=13> */
.L_x_137:
[----:B------:R-:W-:Y:S05]  /*8b10*/  BSYNC B0 ;  /* 0x0000000000007941 */ /* 0x000fea0003800000 */
.L_x_136:
[----:B------:R-:W-:Y:S11]  /*8b20*/  ISETP.NE.AND P0, PT, R60, RZ, PT ;  /* 0x000000ff3c00720c */ /* 0x000ff60003f05270 */
[----:B------:R-:W-:Y:S02]  /*8b30*/  @!UPT UIADD3 URZ, UPT, UPT, URZ, URZ, URZ ;  /* 0x000000fffffff290 */ /* 0x000fe4000fffe0ff */
[----:B------:R4:W1:Y:S04]  /*8b40*/  @P0 LDS.128 R48, [R3] ;  /* 0x0000000003300984 */ /* 0x0008680000000c00 */
[----:B------:R4:W1:Y:S04]  /*8b50*/  @P0 LDS.128 R56, [R2+0x10] ;  /* 0x0000100002380984 */ /* 0x0008680000000c00 */
[----:B------:R4:W1:Y:S04]  /*8b60*/  @P0 LDS.128 R64, [R0+0x20] ;  /* 0x0000200000400984 */ /* 0x0008680000000c00 */
[----:B------:R4:W1:Y:S02]  /*8b70*/  @P0 LDS.128 R72, [R47+0x30] ;  /* 0x000030002f480984 */ /* 0x0008640000000c00 */
.L_x_135:
[----:B------:R-:W-:Y:S05]  /*8b80*/  BSYNC B1 ;  /* 0x0000000000017941 */ /* 0x000fea0003800000 */
.L_x_134:
[----:B----4-:R-:W-:Y:S05]  /*8b90*/  VIADD R0, R39, 0x60 ;  /* 0x0000006027007836 */ /* 0x010fea0000000000 */
[----:B------:R-:W-:Y:S04]  /*8ba0*/  SHF.R.U32.HI R0, RZ, 0x15, R0 ;  /* 0x00000015ff007819 */ /* 0x000fe80000011600 */
[----:B------:R-:W-:Y:S11]  /*8bb0*/  LOP3.LUT P0, RZ, R0, 0x3, R81, 0x48, !PT ;  /* 0x0000000300ff7812 */ /* 0x000ff60007804851 */
[----:B------:R-:W-:Y:S02]  /*8bc0*/  @!UPT UIADD3 URZ, UPT, UPT, URZ, URZ, URZ ;  /* 0x000000fffffff290 */ /* 0x000fe4000fffe0ff */
[----:B------:R-:W-:Y:S05]  /*8bd0*/  @!P0 BRA `(.L_x_139) ;  /* 0x0000000000408947 */ /* 0x000fea0003800000 */
[----:B------:R-:W4:Y:S01]  /*8be0*/  LDCU.64 UR8, c[0x4][0x70] ;  /* 0x01000e00ff0877ac */ /* 0x000f220008000a00 */
[----:B------:R-:W-:Y:S01]  /*8bf0*/  MOV R3, 0x0 ;  /* 0x0000000000037802 */ /* 0x000fe20000000f00 */
[----:B------:R-:W-:Y:S02]  /*8c00*/  HFMA2 R12, -RZ, RZ, 0, 5.9604644775390625e-08 ;  /* 0x00000001ff0c7431 */ /* 0x000fe400000001ff */
[----:B------:R-:W-:Y:S02]  /*8c10*/  IMAD.MOV.U32 R8, RZ, RZ, 0x192 ;  /* 0x00000192ff087424 */ /* 0x000fe400078e00ff */
[----:B------:R-:W-:Y:S01]  /*8c20*/  IMAD.MOV.U32 R13, RZ, RZ, RZ ;  /* 0x000000ffff0d7224 */ /* 0x000fe200078e00ff */
[----:B------:R-:W5:Y:S01]  /*8c30*/  LDCU.64 UR6, c[0x4][0x78] ;  /* 0x01000f00ff0677ac */ /* 0x000f620008000a00 */
[----:B------:R-:W2:Y:S01]  /*8c40*/  LDC.64 R2, c[0x4][R3] ;  /* 0x0100000003027b82 */ /* 0x000ea20000000a00 */
[----:B------:R-:W3:Y:S01]  /*8c50*/  LDCU.64 UR4, c[0x4][0x10] ;  /* 0x01000200ff0477ac */ /* 0x000ee20008000a00 */
[----:B----4-:R-:W-:Y:S01]  /*8c60*/  MOV R5, UR9 ;  /* 0x0000000900057c02 */ /* 0x010fe20008000f00 */
[----:B-1----:R-:W-:Y:S01]  /*8c70*/  IMAD.U32 R4, RZ, RZ, UR8 ;  /* 0x00000008ff047e24 */ /* 0x002fe2000f8e00ff */
[----:B-----5:R-:W-:Y:S01]  /*8c80*/  MOV R7, UR7 ;  /* 0x0000000700077c02 */ /* 0x020fe20008000f00 */
[----:B------:R-:W-:Y:S01]  /*8c90*/  IMAD.U32 R6, RZ, RZ, UR6 ;  /* 0x00000006ff067e24 */ /* 0x000fe2000f8e00ff */
[----:B---3--:R-:W-:Y:S01]  /*8ca0*/  MOV R11, UR5 ;  /* 0x00000005000b7c02 */ /* 0x008fe20008000f00 */
[----:B------:R-:W-:Y:S02]  /*8cb0*/  IMAD.U32 R10, RZ, RZ, UR4 ;  /* 0x00000004ff0a7e24 */ /* 0x000fe4000f8e00ff */
[----:B------:R-:W-:Y:S07]  /*8cc0*/  LEPC R20, `(.L_x_139) ;  /* 0x000000001014794e */ /* 0x000fee0000000000 */
[----:B--2---:R-:W-:Y:S05]  /*8cd0*/  CALL.ABS.NOINC R2 ;  /* 0x0000000002007343 */ /* 0x004fea0003c00000 */
.L_x_139:
[----:B------:R-:W-:Y:S01]  /*8ce0*/  ISETP.NE.AND P0, PT, R96, RZ, PT ;  /* 0x000000ff6000720c */ /* 0x000fe20003f05270 */
[----:B------:R-:W-:Y:S05]  /*8cf0*/  WARPSYNC.ALL ;  /* 0x0000000000007948 */ /* 0x000fea0003800000 */
[----:B------:R-:W-:Y:S01]  /*8d00*/  R2UR UR4, R39 ;  /* 0x00000000270472ca */ /* 0x000fe200000e0000 */
[--C-:B-1----:R-:W-:Y:S01]  /*8d10*/  HADD2.F32 R40, -RZ, R48.reuse.H0_H0 ;  /* 0x20000030ff287230 */ /* 0x102fe20000004100 */
[----:B------:R-:W-:Y:S01]  /*8d20*/  IADD3 R98, PT, PT, R98, 0xc0, RZ ;  /* 0x000000c062627810 */ /* 0x000fe20007ffe0ff */
[----:B------:R-:W-:Y:S01]  /*8d30*/  HADD2.F32 R42, -RZ, R48.H1_H1 ;  /* 0x30000030ff2a7230 */ /* 0x000fe20000004100 */
[----:B------:R-:W-:Y:S01]  /*8d40*/  BSSY.RECONVERGENT B0, `(.L_x_140) ;  /* 0x0000089000007945 */ /* 0x000fe20003800200 */
[--C-:B------:R-:W-:Y:S01]  /*8d50*/  HADD2.F32 R43, -RZ, R49.reuse.H0_H0 ;  /* 0x20000031ff2b7230 */ /* 0x100fe20000004100 */
[----:B------:R-:W-:Y:S01]  /*8d60*/  LOP3.LUT R98, R98, 0xfefffff8, RZ, 0xc0, !PT ;  /* 0xfefffff862627812 */ /* 0x000fe200078ec0ff */
[----:B------:R-:W-:Y:S02]  /*8d70*/  HADD2.F32 R44, -RZ, R49.H1_H1 ;  /* 0x30000031ff2c7230 */ /* 0x000fe40000004100 */
[--C-:B------:R-:W-:Y:S02]  /*8d80*/  HADD2.F32 R45, -RZ, R50.reuse.H0_H0 ;  /* 0x20000032ff2d7230 */ /* 0x100fe40000004100 */
[----:B------:R-:W-:Y:S02]  /*8d90*/  HADD2.F32 R46, -RZ, R50.H1_H1 ;  /* 0x30000032ff2e7230 */ /* 0x000fe40000004100 */
[----:B------:R-:W1:Y:S01]  /*8da0*/  LDTM.x32 R4, tmem[UR4+0x60] ;  /* 0x00006004000479ee */ /* 0x000e6200082c0000 */
[----:B------:R-:W-:Y:S01]  /*8db0*/  NOP ;  /* 0x0000000000007918 */ /* 0x000fe20000000000 */
[----:B-1----:R1:W-:Y:S01]  /*8dc0*/  SYNCS.ARRIVE.TRANS64.RED.A1T0 RZ, [R98+URZ], RZ ;  /* 0x000000ff62ff79a7 */ /* 0x0023e200081004ff */
[--C-:B------:R-:W-:Y:S02]  /*8dd0*/  HADD2.F32 R47, -RZ, R51.reuse.H0_H0 ;  /* 0x20000033ff2f7230 */ /* 0x100fe40000004100 */
[----:B------:R-:W-:Y:S02]  /*8de0*/  HADD2.F32 R48, -RZ, R51.H1_H1 ;  /* 0x30000033ff307230 */ /* 0x000fe40000004100 */
[--C-:B------:R-:W-:Y:S02]  /*8df0*/  HADD2.F32 R49, -RZ, R56.reuse.H0_H0 ;  /* 0x20000038ff317230 */ /* 0x100fe40000004100 */
[----:B------:R-:W-:Y:S02]  /*8e00*/  HADD2.F32 R51, -RZ, R56.H1_H1 ;  /* 0x30000038ff337230 */ /* 0x000fe40000004100 */
[--C-:B------:R-:W-:Y:S02]  /*8e10*/  HADD2.F32 R50, -RZ, R57.reuse.H0_H0 ;  /* 0x20000039ff327230 */ /* 0x100fe40000004100 */
[----:B---3--:R-:W-:Y:S02]  /*8e20*/  HADD2.F32 R52, -RZ, R57.H1_H1 ;  /* 0x30000039ff347230 */ /* 0x008fe40000004100 */
[--C-:B------:R-:W-:Y:S02]  /*8e30*/  HADD2.F32 R53, -RZ, R58.reuse.H0_H0 ;  /* 0x2000003aff357230 */ /* 0x100fe40000004100 */
[----:B------:R-:W-:Y:S02]  /*8e40*/  HADD2.F32 R54, -RZ, R58.H1_H1 ;  /* 0x3000003aff367230 */ /* 0x000fe40000004100 */
[--C-:B------:R-:W-:Y:S02]  /*8e50*/  HADD2.F32 R55, -RZ, R59.reuse.H0_H0 ;  /* 0x2000003bff377230 */ /* 0x100fe40000004100 */
[----:B------:R-:W-:Y:S02]  /*8e60*/  HADD2.F32 R56, -RZ, R59.H1_H1 ;  /* 0x3000003bff387230 */ /* 0x000fe40000004100 */
[--C-:B------:R-:W-:Y:S02]  /*8e70*/  HADD2.F32 R57, -RZ, R64.reuse.H0_H0 ;  /* 0x20000040ff397230 */ /* 0x100fe40000004100 */
[C---:B------:R-:W-:Y:S01]  /*8e80*/  FMUL R4, R38.reuse, R4 ;  /* 0x0000000426047220 */ /* 0x040fe20000400000 */
[C---:B------:R-:W-:Y:S01]  /*8e90*/  FMUL R5, R38.reuse, R5 ;  /* 0x0000000526057220 */ /* 0x040fe20000400000 */
[C---:B------:R-:W-:Y:S01]  /*8ea0*/  FMUL R6, R38.reuse, R6 ;  /* 0x0000000626067220 */ /* 0x040fe20000400000 */
[C---:B------:R-:W-:Y:S01]  /*8eb0*/  FMUL R7, R38.reuse, R7 ;  /* 0x0000000726077220 */ /* 0x040fe20000400000 */
[C---:B------:R-:W-:Y:S01]  /*8ec0*/  FFMA R4, R41.reuse, R40, R4 ;  /* 0x0000002829047223 */ /* 0x040fe20000000004 */
[C---:B------:R-:W-:Y:S01]  /*8ed0*/  FFMA R5, R41.reuse, R42, R5 ;  /* 0x0000002a29057223 */ /* 0x040fe20000000005 */
[C---:B------:R-:W-:Y:S01]  /*8ee0*/  FFMA R6, R41.reuse, R43, R6 ;  /* 0x0000002b29067223 */ /* 0x040fe20000000006 */
[----:B------:R-:W-:Y:S01]  /*8ef0*/  FFMA R7, R41, R44, R7 ;  /* 0x0000002c29077223 */ /* 0x000fe20000000007 */
[C---:B------:R-:W-:Y:S01]  /*8f00*/  FMUL R8, R38.reuse, R8 ;  /* 0x0000000826087220 */ /* 0x040fe20000400000 */
[C---:B------:R-:W-:Y:S01]  /*8f10*/  FMUL R9, R38.reuse, R9 ;  /* 0x0000000926097220 */ /* 0x040fe20000400000 */
[----:B------:R-:W-:Y:S01]  /*8f20*/  F2FP.F16.F32.PACK_AB R100, R5, R4 ;  /* 0x000000040564723e */ /* 0x000fe200000000ff */
[C---:B------:R-:W-:Y:S01]  /*8f30*/  FMUL R10, R38.reuse, R10 ;  /* 0x0000000a260a7220 */ /* 0x040fe20000400000 */
[----:B------:R-:W-:Y:S01]  /*8f40*/  F2FP.F16.F32.PACK_AB R101, R7, R6 ;  /* 0x000000060765723e */ /* 0x000fe200000000ff */
[C---:B------:R-:W-:Y:S01]  /*8f50*/  FFMA R8, R41.reuse, R45, R8 ;  /* 0x0000002d29087223 */ /* 0x040fe20000000008 */
[C---:B------:R-:W-:Y:S01]  /*8f60*/  FFMA R9, R41.reuse, R46, R9 ;  /* 0x0000002e29097223 */ /* 0x040fe20000000009 */
[----:B------:R-:W-:Y:S01]  /*8f70*/  FFMA R10, R41, R47, R10 ;  /* 0x0000002f290a7223 */ /* 0x000fe2000000000a */
[C---:B------:R-:W-:Y:S01]  /*8f80*/  FMUL R11, R38.reuse, R11 ;  /* 0x0000000b260b7220 */ /* 0x040fe20000400000 */
[C---:B------:R-:W-:Y:S01]  /*8f90*/  FMUL R0, R38.reuse, R12 ;  /* 0x0000000c26007220 */ /* 0x040fe20000400000 */
[C---:B------:R-:W-:Y:S01]  /*8fa0*/  FMUL R2, R38.reuse, R13 ;  /* 0x0000000d26027220 */ /* 0x040fe20000400000 */
[----:B------:R-:W-:Y:S01]  /*8fb0*/  F2FP.F16.F32.PACK_AB R102, R9, R8 ;  /* 0x000000080966723e */ /* 0x000fe200000000ff */
[C---:B------:R-:W-:Y:S01]  /*8fc0*/  FFMA R11, R41.reuse, R48, R11 ;  /* 0x00000030290b7223 */ /* 0x040fe2000000000b */
[C---:B------:R-:W-:Y:S01]  /*8fd0*/  FFMA R0, R41.reuse, R49, R0 ;  /* 0x0000003129007223 */ /* 0x040fe20000000000 */
[C---:B------:R-:W-:Y:S01]  /*8fe0*/  FFMA R2, R41.reuse, R51, R2 ;  /* 0x0000003329027223 */ /* 0x040fe20000000002 */
[C---:B------:R-:W-:Y:S01]  /*8ff0*/  FMUL R3, R38.reuse, R14 ;  /* 0x0000000e26037220 */ /* 0x040fe20000400000 */
[C---:B------:R-:W-:Y:S01]  /*9000*/  FMUL R15, R38.reuse, R15 ;  /* 0x0000000f260f7220 */ /* 0x040fe20000400000 */
[C---:B------:R-:W-:Y:S01]  /*9010*/  FMUL R12, R38.reuse, R16 ;  /* 0x00000010260c7220 */ /* 0x040fe20000400000 */
[C---:B------:R-:W-:Y:S01]  /*9020*/  FMUL R13, R38.reuse, R17 ;  /* 0x00000011260d7220 */ /* 0x040fe20000400000 */
[C---:B------:R-:W-:Y:S01]  /*9030*/  FFMA R3, R41.reuse, R50, R3 ;  /* 0x0000003229037223 */ /* 0x040fe20000000003 */
[C---:B------:R-:W-:Y:S01]  /*9040*/  FMUL R14, R38.reuse, R18 ;  /* 0x00000012260e7220 */ /* 0x040fe20000400000 */
[----:B------:R-:W-:Y:S01]  /*9050*/  FFMA R15, R41, R52, R15 ;  /* 0x00000034290f7223 */ /* 0x000fe2000000000f */
[C---:B------:R-:W-:Y:S01]  /*9060*/  FMUL R19, R38.reuse, R19 ;  /* 0x0000001326137220 */ /* 0x040fe20000400000 */
[----:B------:R-:W-:Y:S01]  /*9070*/  F2FP.F16.F32.PACK_AB R103, R11, R10 ;  /* 0x0000000a0b67723e */ /* 0x000fe200000000ff */
[C---:B------:R-:W-:Y:S01]  /*9080*/  FFMA R12, R41.reuse, R53, R12 ;  /* 0x00000035290c7223 */ /* 0x040fe2000000000c */
[----:B------:R-:W-:Y:S02]  /*9090*/  HADD2.F32 R58, -RZ, R64.H1_H1 ;  /* 0x30000040ff3a7230 */ /* 0x000fe40000004100 */
[C---:B------:R-:W-:Y:S01]  /*90a0*/  FMUL R16, R38.reuse, R20 ;  /* 0x0000001426107220 */ /* 0x040fe20000400000 */
[C---:B------:R-:W-:Y:S01]  /*90b0*/  FFMA R13, R41.reuse, R54, R13 ;  /* 0x00000036290d7223 */ /* 0x040fe2000000000d */
[----:B------:R1:W-:Y:S01]  /*90c0*/  STS.128 [R94+0x6000], R100 ;  /* 0x006000645e007388 */ /* 0x0003e20000000c00 */
[--C-:B------:R-:W-:Y:S02]  /*90d0*/  HADD2.F32 R59, -RZ, R65.reuse.H0_H0 ;  /* 0x20000041ff3b7230 */ /* 0x100fe40000004100 */
[C---:B------:R-:W-:Y:S01]  /*90e0*/  FMUL R17, R38.reuse, R21 ;  /* 0x0000001526117220 */ /* 0x040fe20000400000 */
[C---:B------:R-:W-:Y:S01]  /*90f0*/  FFMA R14, R41.reuse, R55, R14 ;  /* 0x00000037290e7223 */ /* 0x040fe2000000000e */
[----:B------:R-:W-:Y:S02]  /*9100*/  HADD2.F32 R60, -RZ, R65.H1_H1 ;  /* 0x30000041ff3c7230 */ /* 0x000fe40000004100 */
[C---:B------:R-:W-:Y:S01]  /*9110*/  FMUL R18, R38.reuse, R22 ;  /* 0x0000001626127220 */ /* 0x040fe20000400000 */
[C---:B------:R-:W-:Y:S01]  /*9120*/  FFMA R19, R41.reuse, R56, R19 ;  /* 0x0000003829137223 */ /* 0x040fe20000000013 */
        /* <DEDUP_REMOVED lines=13> */
[----:B------:R-:W-:Y:S01]  /*9200*/  FMUL R27, R38, R27 ;  /* 0x0000001b261b7220 */ /* 0x000fe20000400000 */
[----:B------:R-:W-:Y:S01]  /*9210*/  F2FP.F16.F32.PACK_AB R104, R2, R0 ;  /* 0x000000000268723e */ /* 0x000fe200000000ff */
[----:B------:R-:W-:Y:S01]  /*9220*/  FFMA R20, R41, R61, R20 ;  /* 0x0000003d29147223 */ /* 0x000fe20000000014 */
[----:B------:R-:W-:Y:S01]  /*9230*/  F2FP.F16.F32.PACK_AB R105, R15, R3 ;  /* 0x000000030f69723e */ /* 0x000fe200000000ff */
[----:B------:R-:W-:Y:S01]  /*9240*/  HADD2.F32 R66, -RZ, R72.H1_H1 ;  /* 0x30000048ff427230 */ /* 0x000fe20000004100 */
[----:B------:R-:W-:Y:S01]  /*9250*/  F2FP.F16.F32.PACK_AB R106, R13, R12 ;  /* 0x0000000c0d6a723e */ /* 0x000fe200000000ff */
[C---:B------:R-:W-:Y:S01]  /*9260*/  FMUL R24, R38.reuse, R28 ;  /* 0x0000001c26187220 */ /* 0x040fe20000400000 */
[----:B------:R-:W-:Y:S01]  /*9270*/  F2FP.F16.F32.PACK_AB R107, R19, R14 ;  /* 0x0000000e136b723e */ /* 0x000fe200000000ff */
[C---:B------:R-:W-:Y:S01]  /*9280*/  FFMA R21, R41.reuse, R62, R21 ;  /* 0x0000003e29157223 */ /* 0x040fe20000000015 */
[--C-:B------:R-:W-:Y:S02]  /*9290*/  HADD2.F32 R67, -RZ, R73.reuse.H0_H0 ;  /* 0x20000049ff437230 */ /* 0x100fe40000004100 */
[C---:B------:R-:W-:Y:S01]  /*92a0*/  FMUL R25, R38.reuse, R29 ;  /* 0x0000001d26197220 */ /* 0x040fe20000400000 */
[C---:B------:R-:W-:Y:S01]  /*92b0*/  FFMA R22, R41.reuse, R63, R22 ;  /* 0x0000003f29167223 */ /* 0x040fe20000000016 */
[----:B------:R1:W-:Y:S01]  /*92c0*/  STS.128 [R93+0x6010], R104 ;  /* 0x006010685d007388 */ /* 0x0003e20000000c00 */
        /* <DEDUP_REMOVED lines=39> */
[----:B------:R-:W-:Y:S02]  /*9540*/  UIADD3 UR9, UPT, UPT, UR49, 0x60, URZ ;  /* 0x0000006031097890 */ /* 0x000fe4000fffe0ff */
[----:B------:R-:W-:Y:S01]  /*9550*/  UIADD3 UR8, UPT, UPT, UR44, 0x6200, URZ ;  /* 0x000062002c087890 */ /* 0x000fe2000fffe0ff */
[----:B------:R-:W-:Y:S01]  /*9560*/  UMOV UR10, UR50 ;  /* 0x00000032000a7c82 */ /* 0x000fe20008000000 */
[----:B------:R-:W-:Y:S01]  /*9570*/  UMOV UR11, UR36 ;  /* 0x00000024000b7c82 */ /* 0x000fe20008000000 */
[----:B---3--:R-:W-:Y:S04]  /*9580*/  UIADD3 UR4, UP0, UPT, UR6, 0x680, URZ ;  /* 0x0000068006047890 */ /* 0x008fe8000ff1e0ff */
[----:B------:R-:W-:Y:S09]  /*9590*/  UIADD3.X UR5, UPT, UPT, URZ, UR7, URZ, UP0, !UPT ;  /* 0x00000007ff057290 */ /* 0x000ff200087fe4ff */
[----:B------:R3:W-:Y:S01]  /*95a0*/  UTMASTG.3D [UR8], [UR4] ;  /* 0x00000008040073b5 */ /* 0x0007e20008010000 */
[----:B------:R0:W-:Y:S01]  /*95b0*/  UTMACMDFLUSH ;  /* 0x00000000000079b7 */ /* 0x0001e20000000000 */
[----:B---3--:R-:W-:Y:S04]  /*95c0*/  DEPBAR.LE SB0, 0x1 ;  /* 0x000080400000791a */ /* 0x008fe80000000000 */
.L_x_141:
[----:B------:R-:W-:Y:S05]  /*95d0*/  BSYNC.RECONVERGENT B0 ;  /* 0x0000000000007941 */ /* 0x000fea0003800200 */
.L_x_140:
[----:B------:R-:W-:Y:S01]  /*95e0*/  BAR.SYNC.DEFER_BLOCKING 0x1, 0x80 ;  /* 0x0042000000007b1d */ /* 0x000fe20000010000 */
[----:B------:R-:W-:Y:S01]  /*95f0*/  UISETP.NE.AND UP0, UPT, UR47, -0x4, UPT ;  /* 0xfffffffc2f00788c */ /* 0x000fe2000bf05270 */
[----:B------:R-:W-:Y:S08]  /*9600*/  IADD3 R0, PT, PT, R36, 0x1, RZ ;  /* 0x0000000124007810 */ /* 0x000ff00007ffe0ff */
[----:B------:R-:W-:Y:S05]  /*9610*/  BRA.U !UP0, `(.L_x_142) ;  /* 0x0000000108247547 */ /* 0x000fea000b800000 */
[----:B------:R-:W-:Y:S01]  /*9620*/  ISETP.NE.AND P0, PT, R97, RZ, PT ;  /* 0x000000ff6100720c */ /* 0x000fe20003f05270 */
[----:B------:R-:W-:Y:S01]  /*9630*/  IMAD.U32 R2, RZ, RZ, UR46 ;  /* 0x0000002eff027e24 */ /* 0x000fe2000f8e00ff */
[----:B------:R-:W-:Y:S04]  /*9640*/  UIADD3 UR4, UPT, UPT, UR46, 0x1, URZ ;  /* 0x000000012e047890 */ /* 0x000fe8000fffe0ff */
[----:B------:R-:W-:Y:S04]  /*9650*/  UISETP.NE.AND UP0, UPT, UR4, 0x4, UPT ;  /* 0x000000040400788c */ /* 0x000fe8000bf05270 */
[----:B------:R-:W-:Y:S03]  /*9660*/  USEL UR46, UR4, URZ, UP0 ;  /* 0x000000ff042e7287 */ /* 0x000fe60008000000 */
[----:B------:R-:W-:Y:S05]  /*9670*/  @P0 LEA R2, R2, UR44, 0x3 ;  /* 0x0000002c02020c11 */ /* 0x000fea000f8e18ff */
[----:B------:R-:W-:Y:S05]  /*9680*/  @P0 VIADD R2, R2, 0x50 ;  /* 0x0000005002020836 */ /* 0x000fea0000000000 */
[----:B------:R-:W-:Y:S04]  /*9690*/  @P0 PRMT R2, R99, 0x654, R2 ;  /* 0x0000065463020816 */ /* 0x000fe80000000002 */
[----:B------:R3:W-:Y:S03]  /*96a0*/  @P0 SYNCS.ARRIVE.TRANS64.RED.A1T0 RZ, [R2+URZ], RZ ;  /* 0x000000ff02ff09a7 */ /* 0x0007e600081004ff */
.L_x_142:
[----:B------:R-:W-:Y:S01]  /*96b0*/  R2UR UR5, R82 ;  /* 0x00000000520572ca */ /* 0x000fe200000e0000 */
[----:B------:R-:W-:Y:S01]  /*96c0*/  UISETP.NE.AND UP0, UPT, UR61, URZ, UPT ;  /* 0x000000ff3d00728c */ /* 0x000fe2000bf05270 */
[----:B------:R-:W-:Y:S01]  /*96d0*/  R2UR UR4, R83 ;  /* 0x00000000530472ca */ /* 0x000fe200000e0000 */
[----:B------:R-:W-:Y:S01]  /*96e0*/  UIADD3 UR47, UPT, UPT, UR47, 0x4, URZ ;  /* 0x000000042f2f7890 */ /* 0x000fe2000fffe0ff */
[----:B------:R-:W-:Y:S01]  /*96f0*/  ISETP.NE.AND P0, PT, R87, 0x2, PT ;  /* 0x000000025700780c */ /* 0x000fe20003f05270 */
[----:B------:R-:W-:Y:S01]  /*9700*/  UMOV UR36, UR60 ;  /* 0x0000003c00247c82 */ /* 0x000fe20008000000 */
[----:B------:R-:W-:Y:S02]  /*9710*/  ISETP.NE.AND P1, PT, R0, 0x4, PT ;  /* 0x000000040000780c */ /* 0x000fe40003f25270 */
[----:B---3--:R-:W-:Y:S02]  /*9720*/  SEL R2, RZ, 0x1, P0 ;  /* 0x00000001ff027807 */ /* 0x008fe40000000000 */
[----:B------:R-:W-:Y:S02]  /*9730*/  SEL R3, RZ, 0x1, P1 ;  /* 0x00000001ff037807 */ /* 0x000fe40000800000 */
[----:B------:R-:W-:Y:S01]  /*9740*/  LOP3.LUT R89, R89, R2, RZ, 0x3c, !PT ;  /* 0x0000000259597212 */ /* 0x000fe200078e3cff */
[----:B------:R-:W-:Y:S01]  /*9750*/  UIADD3 UR20, UPT, UPT, UR37, UR5, URZ ;  /* 0x0000000525147290 */ /* 0x000fe2000fffe0ff */
[----:B------:R-:W-:Y:S01]  /*9760*/  LOP3.LUT R90, R90, R3, RZ, 0x3c, !PT ;  /* 0x000000035a5a7212 */ /* 0x000fe200078e3cff */
[----:B------:R-:W-:Y:S01]  /*9770*/  UIADD3 UR16, UPT, UPT, UR38, UR4, URZ ;  /* 0x0000000426107290 */ /* 0x000fe2000fffe0ff */
[----:B------:R-:W-:Y:S02]  /*9780*/  SEL R87, R87, RZ, P0 ;  /* 0x000000ff57577207 */ /* 0x000fe40000000000 */
[----:B------:R-:W-:Y:S01]  /*9790*/  SEL R36, R0, RZ, P1 ;  /* 0x000000ff00247207 */ /* 0x000fe20000800000 */
[----:B------:R-:W-:Y:S08]  /*97a0*/  BRA.U UP0, `(.L_x_143) ;  /* 0xffffffbd00f07547 */ /* 0x000ff0000b83ffff */
[----:B------:R-:W-:-:S13]  /*97b0*/  R2UR UR4, R84 ;  /* 0x00000000540472ca */ /* 0x000fda00000e0000 */
[----:B------:R-:W-:-:S09]  /*97c0*/  UISETP.NE.AND UP0, UPT, UR4, URZ, UPT ;  /* 0x000000ff0400728c */ /* 0x000fd2000bf05270 */
[----:B------:R-:W-:Y:S05]  /*97d0*/  BRA.U !UP0, `(.L_x_144) ;  /* 0x0000000108487547 */ /* 0x000fea000b800000 */
[----:B------:R-:W3:Y:S02]  /*97e0*/  LDCU.64 UR4, c[0x0][0x890] ;  /* 0x00011200ff0477ac */ /* 0x000ee40008000a00 */
[----:B---3--:R-:W-:-:S04]  /*97f0*/  UISETP.NE.U32.AND UP0, UPT, UR4, URZ, UPT ;  /* 0x000000ff0400728c */ /* 0x008fc8000bf05070 */
[----:B------:R-:W-:-:S09]  /*9800*/  UISETP.NE.AND.EX UP0, UPT, UR5, URZ, UPT, UP0 ;  /* 0x000000ff0500728c */ /* 0x000fd2000bf05300 */
[----:B------:R-:W-:Y:S05]  /*9810*/  BRA.U UP0, `(.L_x_145) ;  /* 0x00000001000c7547 */ /* 0x000fea000b800000 */
[----:B------:R-:W-:-:S13]  /*9820*/  FSETP.NEU.AND P0, PT, R41, RZ, PT ;  /* 0x000000ff2900720b */ /* 0x000fda0003f0d000 */
[----:B------:R-:W-:Y:S05]  /*9830*/  @!P0 EXIT ;  /* 0x000000000000894d */ /* 0x000fea0003800000 */
[----:B------:R-:W-:Y:S05]  /*9840*/  BRA `(.L_x_144) ;  /* 0x00000000002c7947 */ /* 0x000fea0003800000 */
.L_x_145:
[----:B------:R-:W-:Y:S01]  /*9850*/  ISETP.NE.AND P0, PT, R86, RZ, PT ;  /* 0x000000ff5600720c */ /* 0x000fe20003f05270 */
[----:B------:R-:W-:-:S12]  /*9860*/  BSSY.RECONVERGENT B0, `(.L_x_144) ;  /* 0x0000009000007945 */ /* 0x000fd80003800200 */
[----:B------:R-:W-:Y:S05]  /*9870*/  @P0 BRA `(.L_x_146) ;  /* 0x0000000000140947 */ /* 0x000fea0003800000 */
[----:B------:R-:W3:Y:S02]  /*9880*/  LDCU.64 UR4, c[0x0][0x888] ;  /* 0x00011100ff0477ac */ /* 0x000ee40008000a00 */
[----:B---3--:R-:W-:-:S04]  /*9890*/  ISETP.NE.U32.AND P0, PT, RZ, UR4, PT ;  /* 0x00000004ff007c0c */ /* 0x008fc8000bf05070 */
[----:B------:R-:W-:-:S13]  /*98a0*/  ISETP.NE.AND.EX P0, PT, RZ, UR5, PT, P0 ;  /* 0x00000005ff007c0c */ /* 0x000fda000bf05300 */
[----:B------:R-:W-:Y:S05]  /*98b0*/  @!P0 EXIT ;  /* 0x000000000000894d */ /* 0x000fea0003800000 */
[----:B------:R-:W-:Y:S05]  /*98c0*/  BRA `(.L_x_147) ;  /* 0x0000000000087947 */ /* 0x000fea0003800000 */
.L_x_146:
[----:B------:R-:W-:-:S13]  /*98d0*/  FSETP.NEU.AND P0, PT, R41, RZ, PT ;  /* 0x000000ff2900720b */ /* 0x000fda0003f0d000 */
[----:B------:R-:W-:Y:S05]  /*98e0*/  @!P0 EXIT ;  /* 0x000000000000894d */ /* 0x000fea0003800000 */
.L_x_147:
[----:B------:R-:W-:Y:S05]  /*98f0*/  BSYNC.RECONVERGENT B0 ;  /* 0x0000000000007941 */ /* 0x000fea0003800200 */
.L_x_144:
[----:B------:R-:W3:Y:S01]  /*9900*/  S2UR UR5, SR_CgaCtaId ;  /* 0x00000000000579c3 */ /* 0x000ee20000008800 */
[----:B------:R-:W-:Y:S01]  /*9910*/  ULEA UR4, UR46, UR44, 0x3 ;  /* 0x0000002c2e047291 */ /* 0x000fe2000f8e18ff */
[----:B------:R-:W-:-:S04]  /*9920*/  DEPBAR.LE SB0, 0x0 ;  /* 0x000080000000791a */ /* 0x000fc80000000000 */
[----:B------:R-:W-:-:S04]  /*9930*/  UIADD3 UR4, UPT, UPT, UR4, 0x50, URZ ;  /* 0x0000005004047890 */ /* 0x000fc8000fffe0ff */
[----:B---3--:R-:W-:-:S09]  /*9940*/  UPRMT UR4, UR5, 0x654, UR4 ;  /* 0x0000065405047896 */ /* 0x008fd20008000004 */
[----:B------:R-:W-:Y:S01]  /*9950*/  SYNCS.ARRIVE.TRANS64.RED.A1T0 RZ, [UR4], RZ ;  /* 0x000000ffffff79a7 */ /* 0x000fe20008100404 */
[----:B------:R-:W-:Y:S05]  /*9960*/  EXIT ;  /* 0x000000000000794d */ /* 0x000fea0003800000 */
.L_x_24:
[----:B-1----:R1:W2:Y:S02]  /*9970*/  SYNCS.PHASECHK.TRANS64.TRYWAIT P0, [R0+URZ+0xf0], R3 ;  /* 0x0000f003000075a7 */ /* 0x0022a400080011ff */
[----:B--2---:R-:W-:Y:S05]  /*9980*/  @!P0 NANOSLEEP.SYNCS 0x989680 ;  /* 0x009896800000895d */ /* 0x004fea0003900000 */
[----:B------:R-:W2:Y:S02]  /*9990*/  @!P0 SYNCS.PHASECHK.TRANS64 P0, [R0+URZ+0xf0], R3 ;  /* 0x0000f003000085a7 */ /* 0x000ea400080010ff */
[----:B--2---:R-:W-:Y:S05]  /*99a0*/  @!P0 BRA `(.L_x_24) ;  /* 0xfffffffc00f08947 */ /* 0x004fea000383ffff */
[----:B------:R-:W-:Y:S05]  /*99b0*/  BRA `(.L_x_148) ;  /* 0xffffff8000487947 */ /* 0x000fea000383ffff */
.L_x_27:
[----:B-1----:R-:W-:-:S07]  /*99c0*/  MOV R0, UR33 ;  /* 0x0000002100007c02 */ /* 0x002fce0008000f00 */
.L_x_149:
[----:B-1----:R1:W2:Y:S02]  /*99d0*/  SYNCS.PHASECHK.TRANS64.TRYWAIT P0, [R0+URZ+0x18], R3 ;  /* 0x00001803000075a7 */ /* 0x0022a400080011ff */
[----:B--2---:R-:W-:Y:S05]  /*99e0*/  @!P0 NANOSLEEP.SYNCS 0x989680 ;  /* 0x009896800000895d */ /* 0x004fea0003900000 */
[----:B------:R-:W2:Y:S02]  /*99f0*/  @!P0 SYNCS.PHASECHK.TRANS64 P0, [R0+URZ+0x18], R3 ;  /* 0x00001803000085a7 */ /* 0x000ea400080010ff */
[----:B--2---:R-:W-:Y:S05]  /*9a00*/  @!P0 BRA `(.L_x_149) ;  /* 0xfffffffc00f08947 */ /* 0x004fea000383ffff */
[----:B------:R-:W-:Y:S05]  /*9a10*/  BRA `(.L_x_26) ;  /* 0xffffff8000987947 */ /* 0x000fea000383ffff */
.L_x_34:
[----:B-1----:R-:W-:-:S07]  /*9a20*/  MOV R0, UR17 ;  /* 0x0000001100007c02 */ /* 0x002fce0008000f00 */
.L_x_150:
[----:B-1----:R1:W2:Y:S02]  /*9a30*/  SYNCS.PHASECHK.TRANS64.TRYWAIT P0, [R0+URZ+0x18], R3 ;  /* 0x00001803000075a7 */ /* 0x0022a400080011ff */
[----:B--2---:R-:W-:Y:S05]  /*9a40*/  @!P0 NANOSLEEP.SYNCS 0x989680 ;  /* 0x009896800000895d */ /* 0x004fea0003900000 */
[----:B------:R-:W2:Y:S02]  /*9a50*/  @!P0 SYNCS.PHASECHK.TRANS64 P0, [R0+URZ+0x18], R3 ;  /* 0x00001803000085a7 */ /* 0x000ea400080010ff */
[----:B--2---:R-:W-:Y:S05]  /*9a60*/  @!P0 BRA `(.L_x_150) ;  /* 0xfffffffc00f08947 */ /* 0x004fea000383ffff */
[----:B------:R-:W-:Y:S05]  /*9a70*/  BRA `(.L_x_33) ;  /* 0xffffff84005c7947 */ /* 0x000fea000383ffff */
.L_x_39:
[----:B-1----:R1:W2:Y:S02]  /*9a80*/  SYNCS.PHASECHK.TRANS64.TRYWAIT P0, [R3+URZ+0x80], R0 ;  /* 0x00008000030075a7 */ /* 0x0022a400080011ff */
[----:B--2---:R-:W-:Y:S05]  /*9a90*/  @!P0 NANOSLEEP.SYNCS 0x989680 ;  /* 0x009896800000895d */ /* 0x004fea0003900000 */
[----:B------:R-:W2:Y:S02]  /*9aa0*/  @!P0 SYNCS.PHASECHK.TRANS64 P0, [R3+URZ+0x80], R0 ;  /* 0x00008000030085a7 */ /* 0x000ea400080010ff */
[----:B--2---:R-:W-:Y:S05]  /*9ab0*/  @!P0 BRA `(.L_x_39) ;  /* 0xfffffffc00f08947 */ /* 0x004fea000383ffff */
[----:B------:R-:W-:Y:S05]  /*9ac0*/  BRA `(.L_x_151) ;  /* 0xffffff8800007947 */ /* 0x000fea000383ffff */
.L_x_43:
[----:B-1----:R-:W-:-:S07]  /*9ad0*/  MOV R0, UR4 ;  /* 0x0000000400007c02 */ /* 0x002fce0008000f00 */
.L_x_152:
[----:B-1----:R1:W2:Y:S02]  /*9ae0*/  SYNCS.PHASECHK.TRANS64.TRYWAIT P0, [R0+URZ], R3 ;  /* 0x00000003000075a7 */ /* 0x0022a400080011ff */
[----:B--2---:R-:W-:Y:S05]  /*9af0*/  @!P0 NANOSLEEP.SYNCS 0x989680 ;  /* 0x009896800000895d */ /* 0x004fea0003900000 */
[----:B------:R-:W2:Y:S02]  /*9b00*/  @!P0 SYNCS.PHASECHK.TRANS64 P0, [R0+URZ], R3 ;  /* 0x00000003000085a7 */ /* 0x000ea400080010ff */
[----:B--2---:R-:W-:Y:S05]  /*9b10*/  @!P0 BRA `(.L_x_152) ;  /* 0xfffffffc00f08947 */ /* 0x004fea000383ffff */
[----:B------:R-:W-:Y:S05]  /*9b20*/  BRA `(.L_x_153) ;  /* 0xffffff8c00ac7947 */ /* 0x000fea000383ffff */
.L_x_44:
[----:B------:R-:W-:-:S07]  /*9b30*/  MOV R0, UR5 ;  /* 0x0000000500007c02 */ /* 0x000fce0008000f00 */
.L_x_154:
[----:B-1----:R1:W2:Y:S02]  /*9b40*/  SYNCS.PHASECHK.TRANS64.TRYWAIT P0, [R0+URZ], R3 ;  /* 0x00000003000075a7 */ /* 0x0022a400080011ff */
[----:B--2---:R-:W-:Y:S05]  /*9b50*/  @!P0 NANOSLEEP.SYNCS 0x989680 ;  /* 0x009896800000895d */ /* 0x004fea0003900000 */
[----:B------:R-:W2:Y:S02]  /*9b60*/  @!P0 SYNCS.PHASECHK.TRANS64 P0, [R0+URZ], R3 ;  /* 0x00000003000085a7 */ /* 0x000ea400080010ff */
[----:B--2---:R-:W-:Y:S05]  /*9b70*/  @!P0 BRA `(.L_x_154) ;  /* 0xfffffffc00f08947 */ /* 0x004fea000383ffff */
[----:B------:R-:W-:Y:S05]  /*9b80*/  BRA `(.L_x_155) ;  /* 0xffffff8c00b87947 */ /* 0x000fea000383ffff */
.L_x_47:
[----:B-1----:R1:W2:Y:S02]  /*9b90*/  SYNCS.PHASECHK.TRANS64.TRYWAIT P0, [R0+URZ+0xe0], R5 ;  /* 0x0000e005000075a7 */ /* 0x0022a400080011ff */
[----:B--2---:R-:W-:Y:S05]  /*9ba0*/  @!P0 NANOSLEEP.SYNCS 0x989680 ;  /* 0x009896800000895d */ /* 0x004fea0003900000 */
[----:B------:R-:W2:Y:S02]  /*9bb0*/  @!P0 SYNCS.PHASECHK.TRANS64 P0, [R0+URZ+0xe0], R5 ;  /* 0x0000e005000085a7 */ /* 0x000ea400080010ff */
[----:B--2---:R-:W-:Y:S05]  /*9bc0*/  @!P0 BRA `(.L_x_47) ;  /* 0xfffffffc00f08947 */ /* 0x004fea000383ffff */
[----:B------:R-:W-:Y:S05]  /*9bd0*/  BRA `(.L_x_156) ;  /* 0xffffff90001c7947 */ /* 0x000fea000383ffff */
.L_x_48:
[----:B------:R-:W-:-:S07]  /*9be0*/  MOV R0, UR4 ;  /* 0x0000000400007c02 */ /* 0x000fce0008000f00 */
.L_x_157:
[----:B-1----:R1:W2:Y:S02]  /*9bf0*/  SYNCS.PHASECHK.TRANS64.TRYWAIT P0, [R0+URZ+0x90], R7 ;  /* 0x00009007000075a7 */ /* 0x0022a400080011ff */
[----:B--2---:R-:W-:Y:S05]  /*9c00*/  @!P0 NANOSLEEP.SYNCS 0x989680 ;  /* 0x009896800000895d */ /* 0x004fea0003900000 */
[----:B------:R-:W2:Y:S02]  /*9c10*/  @!P0 SYNCS.PHASECHK.TRANS64 P0, [R0+URZ+0x90], R7 ;  /* 0x00009007000085a7 */ /* 0x000ea400080010ff */
[----:B--2---:R-:W-:Y:S05]  /*9c20*/  @!P0 BRA `(.L_x_157) ;  /* 0xfffffffc00f08947 */ /* 0x004fea000383ffff */
[----:B------:R-:W-:Y:S05]  /*9c30*/  BRA `(.L_x_158) ;  /* 0xffffff90002c7947 */ /* 0x000fea000383ffff */
.L_x_49:
[----:B-1----:R1:W2:Y:S02]  /*9c40*/  SYNCS.PHASECHK.TRANS64.TRYWAIT P1, [R0+URZ+0x80], R5 ;  /* 0x00008005000075a7 */ /* 0x0022a400080211ff */
[----:B--2---:R-:W-:Y:S05]  /*9c50*/  @!P1 NANOSLEEP.SYNCS 0x989680 ;  /* 0x009896800000995d */ /* 0x004fea0003900000 */
[----:B------:R-:W2:Y:S02]  /*9c60*/  @!P1 SYNCS.PHASECHK.TRANS64 P1, [R0+URZ+0x80], R5 ;  /* 0x00008005000095a7 */ /* 0x000ea400080210ff */
[----:B--2---:R-:W-:Y:S05]  /*9c70*/  @!P1 BRA `(.L_x_49) ;  /* 0xfffffffc00f09947 */ /* 0x004fea000383ffff */
[----:B------:R-:W-:Y:S05]  /*9c80*/  BRA `(.L_x_159) ;  /* 0xffffff90005c7947 */ /* 0x000fea000383ffff */
.L_x_52:
[----:B------:R-:W-:-:S07]  /*9c90*/  MOV R0, UR4 ;  /* 0x0000000400007c02 */ /* 0x000fce0008000f00 */
.L_x_160:
[----:B-1----:R1:W2:Y:S02]  /*9ca0*/  SYNCS.PHASECHK.TRANS64.TRYWAIT P0, [R0+URZ+0x90], R3 ;  /* 0x00009003000075a7 */ /* 0x0022a400080011ff */
[----:B--2---:R-:W-:Y:S05]  /*9cb0*/  @!P0 NANOSLEEP.SYNCS 0x989680 ;  /* 0x009896800000895d */ /* 0x004fea0003900000 */
[----:B------:R-:W2:Y:S02]  /*9cc0*/  @!P0 SYNCS.PHASECHK.TRANS64 P0, [R0+URZ+0x90], R3 ;  /* 0x00009003000085a7 */ /* 0x000ea400080010ff */
[----:B--2---:R-:W-:Y:S05]  /*9cd0*/  @!P0 BRA `(.L_x_160) ;  /* 0xfffffffc00f08947 */ /* 0x004fea000383ffff */
[----:B------:R-:W-:Y:S05]  /*9ce0*/  BRA `(.L_x_51) ;  /* 0xffffff9000b07947 */ /* 0x000fea000383ffff */
.L_x_61:
[----:B-1----:R-:W-:-:S04]  /*9cf0*/  MOV R5, UR5 ;  /* 0x0000000500057c02 */ /* 0x002fc80008000f00 */
[----:B------:R1:W2:Y:S03]  /*9d00*/  SYNCS.PHASECHK.TRANS64.TRYWAIT P0, [R5+URZ+0x8], R6 ;  /* 0x00000806050075a7 */ /* 0x0002a600080011ff */
[----:B--2---:R-:W-:Y:S05]  /*9d10*/  @!P0 NANOSLEEP.SYNCS 0x989680 ;  /* 0x009896800000895d */ /* 0x004fea0003900000 */
[----:B------:R-:W2:Y:S02]  /*9d20*/  @!P0 SYNCS.PHASECHK.TRANS64 P0, [R5+URZ+0x8], R6 ;  /* 0x00000806050085a7 */ /* 0x000ea400080010ff */
[----:B--2---:R-:W-:Y:S05]  /*9d30*/  @!P0 BRA `(.L_x_61) ;  /* 0xfffffffc00ec8947 */ /* 0x004fea000383ffff */
[----:B------:R-:W-:Y:S05]  /*9d40*/  BRA `(.L_x_60) ;  /* 0xffffff9400687947 */ /* 0x000fea000383ffff */
.L_x_63:
[----:B------:R-:W-:Y:S01]  /*9d50*/  BSSY B0, `(.L_x_161) ;  /* 0x0000006000007945 */ /* 0x000fe20003800000 */
[----:B------:R-:W-:-:S07]  /*9d60*/  MOV R15, 0xffffffff ;  /* 0xffffffff000f7802 */ /* 0x000fce0000000f00 */
[----:B-1---5:R-:W-:Y:S05]  /*9d70*/  WARPSYNC.COLLECTIVE R15, `(.L_x_162) ;  /* 0x000000000f0c7348 */ /* 0x022fea0003c00000 */
[----:B------:R-:W-:Y:S02]  /*9d80*/  ELECT P6, UR79, PT ;  /* 0x00000000004f782f */ /* 0x000fe400038c0000 */
[----:B------:R-:W-:Y:S01]  /*9d90*/  MOV R14, UR79 ;  /* 0x0000004f000e7c02 */ /* 0x000fe20008000f00 */
[----:B-1---5:R-:W-:Y:S10]  /*9da0*/  ENDCOLLECTIVE ;  /* 0x000000000000791b */ /* 0x022ff40003800000 */
.L_x_162:
[----:B------:R-:W-:Y:S05]  /*9db0*/  BSYNC B0 ;  /* 0x0000000000007941 */ /* 0x000fea0003800000 */
.L_x_161:
[----:B------:R-:W-:Y:S01]  /*9dc0*/  PLOP3.LUT P0, PT, P6, PT, PT, 0x80, 0x8 ;  /* 0x000000000008781c */ /* 0x000fe2000370f070 */
[----:B------:R-:W-:-:S12]  /*9dd0*/  BRA `(.L_x_163) ;  /* 0xffffff9400947947 */ /* 0x000fd8000383ffff */
.L_x_65:
[----:B-1----:R-:W-:-:S04]  /*9de0*/  MOV R3, UR5 ;  /* 0x0000000500037c02 */ /* 0x002fc80008000f00 */
[----:B------:R1:W2:Y:S03]  /*9df0*/  SYNCS.PHASECHK.TRANS64.TRYWAIT P0, [R3+URZ+0x8], R4 ;  /* 0x00000804030075a7 */ /* 0x0002a600080011ff */
[----:B--2---:R-:W-:Y:S05]  /*9e00*/  @!P0 NANOSLEEP.SYNCS 0x989680 ;  /* 0x009896800000895d */ /* 0x004fea0003900000 */
[----:B------:R-:W2:Y:S02]  /*9e10*/  @!P0 SYNCS.PHASECHK.TRANS64 P0, [R3+URZ+0x8], R4 ;  /* 0x00000804030085a7 */ /* 0x000ea400080010ff */
[----:B--2---:R-:W-:Y:S05]  /*9e20*/  @!P0 BRA `(.L_x_65) ;  /* 0xfffffffc00ec8947 */ /* 0x004fea000383ffff */
[----:B------:R-:W-:Y:S05]  /*9e30*/  BRA `(.L_x_64) ;  /* 0xffffff9400987947 */ /* 0x000fea000383ffff */
.L_x_66:
[----:B-1----:R1:W2:Y:S02]  /*9e40*/  SYNCS.PHASECHK.TRANS64.TRYWAIT P0, [R0+URZ+0x80], R5 ;  /* 0x00008005000075a7 */ /* 0x0022a400080011ff */
[----:B--2---:R-:W-:Y:S05]  /*9e50*/  @!P0 NANOSLEEP.SYNCS 0x989680 ;  /* 0x009896800000895d */ /* 0x004fea0003900000 */
[----:B------:R-:W2:Y:S02]  /*9e60*/  @!P0 SYNCS.PHASECHK.TRANS64 P0, [R0+URZ+0x80], R5 ;  /* 0x00008005000085a7 */ /* 0x000ea400080010ff */
[----:B--2---:R-:W-:Y:S05]  /*9e70*/  @!P0 BRA `(.L_x_66) ;  /* 0xfffffffc00f08947 */ /* 0x004fea000383ffff */
[----:B------:R-:W-:Y:S05]  /*9e80*/  BRA `(.L_x_164) ;  /* 0xffffff9800747947 */ /* 0x000fea000383ffff */
.L_x_68:
[----:B------:R-:W-:-:S07]  /*9e90*/  MOV R0, UR23 ;  /* 0x0000001700007c02 */ /* 0x000fce0008000f00 */
.L_x_165:
[----:B-1----:R1:W2:Y:S02]  /*9ea0*/  SYNCS.PHASECHK.TRANS64.TRYWAIT P0, [R0+URZ+0xc0], R5 ;  /* 0x0000c005000075a7 */ /* 0x0022a400080011ff */
[----:B--2---:R-:W-:Y:S05]  /*9eb0*/  @!P0 NANOSLEEP.SYNCS 0x989680 ;  /* 0x009896800000895d */ /* 0x004fea0003900000 */
[----:B------:R-:W2:Y:S02]  /*9ec0*/  @!P0 SYNCS.PHASECHK.TRANS64 P0, [R0+URZ+0xc0], R5 ;  /* 0x0000c005000085a7 */ /* 0x000ea400080010ff */
[----:B--2---:R-:W-:Y:S05]  /*9ed0*/  @!P0 BRA `(.L_x_165) ;  /* 0xfffffffc00f08947 */ /* 0x004fea000383ffff */
[----:B------:R-:W-:Y:S05]  /*9ee0*/  BRA `(.L_x_166) ;  /* 0xffffff9800c07947 */ /* 0x000fea000383ffff */
.L_x_71:
[----:B------:R-:W-:Y:S07]  /*9ef0*/  MOV R0, UR5 ;  /* 0x0000000500007c02 */ /* 0x000fee0008000f00 */
.L_x_167:
[----:B-1----:R1:W2:Y:S02]  /*9f00*/  SYNCS.PHASECHK.TRANS64.TRYWAIT P0, [R0+URZ], R5 ;  /* 0x00000005000075a7 */ /* 0x0022a400080011ff */
[----:B--2---:R-:W-:Y:S05]  /*9f10*/  @!P0 NANOSLEEP.SYNCS 0x989680 ;  /* 0x009896800000895d */ /* 0x004fea0003900000 */
[----:B------:R-:W2:Y:S02]  /*9f20*/  @!P0 SYNCS.PHASECHK.TRANS64 P0, [R0+URZ], R5 ;  /* 0x00000005000085a7 */ /* 0x000ea400080010ff */
[----:B--2---:R-:W-:Y:S05]  /*9f30*/  @!P0 BRA `(.L_x_167) ;  /* 0xfffffffc00f08947 */ /* 0x004fea000383ffff */
[----:B------:R-:W-:Y:S05]  /*9f40*/  BRA `(.L_x_70) ;  /* 0xffffff9800d47947 */ /* 0x000fea000383ffff */
.L_x_75:
[----:B-1----:R-:W-:-:S07]  /*9f50*/  MOV R0, UR4 ;  /* 0x0000000400007c02 */ /* 0x002fce0008000f00 */
.L_x_168:
[----:B-1----:R1:W2:Y:S02]  /*9f60*/  SYNCS.PHASECHK.TRANS64.TRYWAIT P0, [R0+URZ], R3 ;  /* 0x00000003000075a7 */ /* 0x0022a400080011ff */
[----:B--2---:R-:W-:Y:S05]  /*9f70*/  @!P0 NANOSLEEP.SYNCS 0x989680 ;  /* 0x009896800000895d */ /* 0x004fea0003900000 */
[----:B------:R-:W2:Y:S02]  /*9f80*/  @!P0 SYNCS.PHASECHK.TRANS64 P0, [R0+URZ], R3 ;  /* 0x00000003000085a7 */ /* 0x000ea400080010ff */
[----:B--2---:R-:W-:Y:S05]  /*9f90*/  @!P0 BRA `(.L_x_168) ;  /* 0xfffffffc00f08947 */ /* 0x004fea000383ffff */
[----:B------:R-:W-:Y:S05]  /*9fa0*/  BRA `(.L_x_169) ;  /* 0xffffff9c00a07947 */ /* 0x000fea000383ffff */
.L_x_76:
[----:B------:R-:W-:-:S07]  /*9fb0*/  MOV R0, UR5 ;  /* 0x0000000500007c02 */ /* 0x000fce0008000f00 */
.L_x_170:
[----:B-1----:R1:W2:Y:S02]  /*9fc0*/  SYNCS.PHASECHK.TRANS64.TRYWAIT P0, [R0+URZ], R3 ;  /* 0x00000003000075a7 */ /* 0x0022a400080011ff */
[----:B--2---:R-:W-:Y:S05]  /*9fd0*/  @!P0 NANOSLEEP.SYNCS 0x989680 ;  /* 0x009896800000895d */ /* 0x004fea0003900000 */
[----:B------:R-:W2:Y:S02]  /*9fe0*/  @!P0 SYNCS.PHASECHK.TRANS64 P0, [R0+URZ], R3 ;  /* 0x00000003000085a7 */ /* 0x000ea400080010ff */
[----:B--2---:R-:W-:Y:S05]  /*9ff0*/  @!P0 BRA `(.L_x_170) ;  /* 0xfffffffc00f08947 */ /* 0x004fea000383ffff */
[----:B------:R-:W-:Y:S05]  /*a000*/  BRA `(.L_x_171) ;  /* 0xffffff9c00ac7947 */ /* 0x000fea000383ffff */
.L_x_77:
[----:B------:R-:W-:-:S07]  /*a010*/  MOV R0, UR5 ;  /* 0x0000000500007c02 */ /* 0x000fce0008000f00 */
.L_x_172:
[----:B-1----:R1:W2:Y:S02]  /*a020*/  SYNCS.PHASECHK.TRANS64.TRYWAIT P0, [R0+URZ], R3 ;  /* 0x00000003000075a7 */ /* 0x0022a400080011ff */
[----:B--2---:R-:W-:Y:S05]  /*a030*/  @!P0 NANOSLEEP.SYNCS 0x989680 ;  /* 0x009896800000895d */ /* 0x004fea0003900000 */
[----:B------:R-:W2:Y:S02]  /*a040*/  @!P0 SYNCS.PHASECHK.TRANS64 P0, [R0+URZ], R3 ;  /* 0x00000003000085a7 */ /* 0x000ea400080010ff */
[----:B--2---:R-:W-:Y:S05]  /*a050*/  @!P0 BRA `(.L_x_172) ;  /* 0xfffffffc00f08947 */ /* 0x004fea000383ffff */
[----:B------:R-:W-:Y:S05]  /*a060*/  BRA `(.L_x_173) ;  /* 0xffffff9c00b87947 */ /* 0x000fea000383ffff */
.L_x_80:
[----:B------:R-:W-:-:S07]  /*a070*/  MOV R0, UR17 ;  /* 0x0000001100007c02 */ /* 0x000fce0008000f00 */
.L_x_174:
[----:B-1----:R1:W2:Y:S02]  /*a080*/  SYNCS.PHASECHK.TRANS64.TRYWAIT P1, [R0+URZ+0x100], R3 ;  /* 0x00010003000075a7 */ /* 0x0022a400080211ff */
[----:B--2---:R-:W-:Y:S05]  /*a090*/  @!P1 NANOSLEEP.SYNCS 0x989680 ;  /* 0x009896800000995d */ /* 0x004fea0003900000 */
[----:B------:R-:W2:Y:S02]  /*a0a0*/  @!P1 SYNCS.PHASECHK.TRANS64 P1, [R0+URZ+0x100], R3 ;  /* 0x00010003000095a7 */ /* 0x000ea400080210ff */
[----:B--2---:R-:W-:Y:S05]  /*a0b0*/  @!P1 BRA `(.L_x_174) ;  /* 0xfffffffc00f09947 */ /* 0x004fea000383ffff */
[----:B------:R-:W-:Y:S05]  /*a0c0*/  BRA `(.L_x_175) ;  /* 0xffffffa000047947 */ /* 0x000fea000383ffff */
.L_x_85:
[----:B--2---:R2:W3:Y:S02]  /*a0d0*/  SYNCS.PHASECHK.TRANS64.TRYWAIT P0, [R12+URZ+0x80], R9 ;  /* 0x000080090c0075a7 */ /* 0x0044e400080011ff */
[----:B---3--:R-:W-:Y:S05]  /*a0e0*/  @!P0 NANOSLEEP.SYNCS 0x989680 ;  /* 0x009896800000895d */ /* 0x008fea0003900000 */
[----:B------:R-:W3:Y:S02]  /*a0f0*/  @!P0 SYNCS.PHASECHK.TRANS64 P0, [R12+URZ+0x80], R9 ;  /* 0x000080090c0085a7 */ /* 0x000ee400080010ff */
[----:B---3--:R-:W-:Y:S05]  /*a100*/  @!P0 BRA `(.L_x_85) ;  /* 0xfffffffc00f08947 */ /* 0x008fea000383ffff */
[----:B------:R-:W-:Y:S05]  /*a110*/  BRA `(.L_x_176) ;  /* 0xffffffa4003c7947 */ /* 0x000fea000383ffff */
.L_x_88:
[----:B------:R-:W-:Y:S07]  /*a120*/  MOV R0, UR21 ;  /* 0x0000001500007c02 */ /* 0x000fee0008000f00 */
.L_x_177:
[----:B--2---:R2:W3:Y:S02]  /*a130*/  SYNCS.PHASECHK.TRANS64.TRYWAIT P2, [R0+URZ+0x78], R11 ;  /* 0x0000780b000075a7 */ /* 0x0044e400080411ff */
[----:B---3--:R-:W-:Y:S05]  /*a140*/  @!P2 NANOSLEEP.SYNCS 0x989680 ;  /* 0x009896800000a95d */ /* 0x008fea0003900000 */
[----:B------:R-:W3:Y:S02]  /*a150*/  @!P2 SYNCS.PHASECHK.TRANS64 P2, [R0+URZ+0x78], R11 ;  /* 0x0000780b0000a5a7 */ /* 0x000ee400080410ff */
[----:B---3--:R-:W-:Y:S05]  /*a160*/  @!P2 BRA `(.L_x_177) ;  /* 0xfffffffc00f0a947 */ /* 0x008fea000383ffff */
[----:B------:R-:W-:Y:S05]  /*a170*/  BRA `(.L_x_87) ;  /* 0xffffffa800a47947 */ /* 0x000fea000383ffff */
.L_x_91:
[----:B--2---:R-:W-:Y:S07]  /*a180*/  MOV R0, UR21 ;  /* 0x0000001500007c02 */ /* 0x004fee0008000f00 */
.L_x_178:
[----:B--2---:R2:W3:Y:S02]  /*a190*/  SYNCS.PHASECHK.TRANS64.TRYWAIT P0, [R0+URZ+0x50], R9 ;  /* 0x00005009000075a7 */ /* 0x0044e400080011ff */
[----:B---3--:R-:W-:Y:S05]  /*a1a0*/  @!P0 NANOSLEEP.SYNCS 0x989680 ;  /* 0x009896800000895d */ /* 0x008fea0003900000 */
[----:B------:R-:W3:Y:S02]  /*a1b0*/  @!P0 SYNCS.PHASECHK.TRANS64 P0, [R0+URZ+0x50], R9 ;  /* 0x00005009000085a7 */ /* 0x000ee400080010ff */
[----:B---3--:R-:W-:Y:S05]  /*a1c0*/  @!P0 BRA `(.L_x_178) ;  /* 0xfffffffc00f08947 */ /* 0x008fea000383ffff */
[----:B------:R-:W-:Y:S05]  /*a1d0*/  BRA `(.L_x_179) ;  /* 0xffffffac00007947 */ /* 0x000fea000383ffff */
.L_x_92:
[----:B------:R-:W-:Y:S07]  /*a1e0*/  MOV R0, UR21 ;  /* 0x0000001500007c02 */ /* 0x000fee0008000f00 */
.L_x_180:
[----:B--2---:R2:W3:Y:S02]  /*a1f0*/  SYNCS.PHASECHK.TRANS64.TRYWAIT P0, [R0+URZ+0x58], R9 ;  /* 0x00005809000075a7 */ /* 0x0044e400080011ff */
[----:B---3--:R-:W-:Y:S05]  /*a200*/  @!P0 NANOSLEEP.SYNCS 0x989680 ;  /* 0x009896800000895d */ /* 0x008fea0003900000 */
[----:B------:R-:W3:Y:S02]  /*a210*/  @!P0 SYNCS.PHASECHK.TRANS64 P0, [R0+URZ+0x58], R9 ;  /* 0x00005809000085a7 */ /* 0x000ee400080010ff */
[----:B---3--:R-:W-:Y:S05]  /*a220*/  @!P0 BRA `(.L_x_180) ;  /* 0xfffffffc00f08947 */ /* 0x008fea000383ffff */
[----:B------:R-:W-:Y:S05]  /*a230*/  BRA `(.L_x_181) ;  /* 0xffffffac00387947 */ /* 0x000fea000383ffff */
.L_x_93:
[----:B------:R-:W-:Y:S07]  /*a240*/  MOV R0, UR21 ;  /* 0x0000001500007c02 */ /* 0x000fee0008000f00 */
.L_x_182:
[----:B--2---:R2:W3:Y:S02]  /*a250*/  SYNCS.PHASECHK.TRANS64.TRYWAIT P0, [R0+URZ+0x60], R9 ;  /* 0x00006009000075a7 */ /* 0x0044e400080011ff */
[----:B---3--:R-:W-:Y:S05]  /*a260*/  @!P0 NANOSLEEP.SYNCS 0x989680 ;  /* 0x009896800000895d */ /* 0x008fea0003900000 */
[----:B------:R-:W3:Y:S02]  /*a270*/  @!P0 SYNCS.PHASECHK.TRANS64 P0, [R0+URZ+0x60], R9 ;  /* 0x00006009000085a7 */ /* 0x000ee400080010ff */
[----:B---3--:R-:W-:Y:S05]  /*a280*/  @!P0 BRA `(.L_x_182) ;  /* 0xfffffffc00f08947 */ /* 0x008fea000383ffff */
[----:B------:R-:W-:Y:S05]  /*a290*/  BRA `(.L_x_183) ;  /* 0xffffffac007c7947 */ /* 0x000fea000383ffff */
.L_x_94:
[----:B------:R-:W-:Y:S07]  /*a2a0*/  MOV R0, UR21 ;  /* 0x0000001500007c02 */ /* 0x000fee0008000f00 */
.L_x_184:
[----:B--2---:R2:W3:Y:S02]  /*a2b0*/  SYNCS.PHASECHK.TRANS64.TRYWAIT P0, [R0+URZ+0x68], R9 ;  /* 0x00006809000075a7 */ /* 0x0044e400080011ff */
[----:B---3--:R-:W-:Y:S05]  /*a2c0*/  @!P0 NANOSLEEP.SYNCS 0x989680 ;  /* 0x009896800000895d */ /* 0x008fea0003900000 */
[----:B------:R-:W3:Y:S02]  /*a2d0*/  @!P0 SYNCS.PHASECHK.TRANS64 P0, [R0+URZ+0x68], R9 ;  /* 0x00006809000085a7 */ /* 0x000ee400080010ff */
[----:B---3--:R-:W-:Y:S05]  /*a2e0*/  @!P0 BRA `(.L_x_184) ;  /* 0xfffffffc00f08947 */ /* 0x008fea000383ffff */
[----:B------:R-:W-:Y:S05]  /*a2f0*/  BRA `(.L_x_185) ;  /* 0xffffffac00bc7947 */ /* 0x000fea000383ffff */
.L_x_96:
[----:B------:R-:W-:-:S07]  /*a300*/  MOV R0, UR21 ;  /* 0x0000001500007c02 */ /* 0x000fce0008000f00 */
.L_x_186:
[----:B---3--:R3:W4:Y:S02]  /*a310*/  SYNCS.PHASECHK.TRANS64.TRYWAIT P0, [R0+URZ+0x50], R3 ;  /* 0x00005003000075a7 */ /* 0x00872400080011ff */
[----:B----4-:R-:W-:Y:S05]  /*a320*/  @!P0 NANOSLEEP.SYNCS 0x989680 ;  /* 0x009896800000895d */ /* 0x010fea0003900000 */
[----:B------:R-:W4:Y:S02]  /*a330*/  @!P0 SYNCS.PHASECHK.TRANS64 P0, [R0+URZ+0x50], R3 ;  /* 0x00005003000085a7 */ /* 0x000f2400080010ff */
[----:B----4-:R-:W-:Y:S05]  /*a340*/  @!P0 BRA `(.L_x_186) ;  /* 0xfffffffc00f08947 */ /* 0x010fea000383ffff */
[----:B------:R-:W-:Y:S05]  /*a350*/  BRA `(.L_x_187) ;  /* 0xffffffb000347947 */ /* 0x000fea000383ffff */
.L_x_97:
[----:B---3--:R-:W-:-:S07]  /*a360*/  MOV R0, UR21 ;  /* 0x0000001500007c02 */ /* 0x008fce0008000f00 */
.L_x_188:
[----:B---3--:R3:W4:Y:S02]  /*a370*/  SYNCS.PHASECHK.TRANS64.TRYWAIT P0, [R0+URZ+0x58], R3 ;  /* 0x00005803000075a7 */ /* 0x00872400080011ff */
[----:B----4-:R-:W-:Y:S05]  /*a380*/  @!P0 NANOSLEEP.SYNCS 0x989680 ;  /* 0x009896800000895d */ /* 0x010fea0003900000 */
[----:B------:R-:W4:Y:S02]  /*a390*/  @!P0 SYNCS.PHASECHK.TRANS64 P0, [R0+URZ+0x58], R3 ;  /* 0x00005803000085a7 */ /* 0x000f2400080010ff */
[----:B----4-:R-:W-:Y:S05]  /*a3a0*/  @!P0 BRA `(.L_x_188) ;  /* 0xfffffffc00f08947 */ /* 0x010fea000383ffff */
[----:B------:R-:W-:Y:S05]  /*a3b0*/  BRA `(.L_x_189) ;  /* 0xffffffb000247947 */ /* 0x000fea000383ffff */
.L_x_98:
[----:B---3--:R-:W-:-:S07]  /*a3c0*/  MOV R0, UR21 ;  /* 0x0000001500007c02 */ /* 0x008fce0008000f00 */
.L_x_190:
[----:B---3--:R3:W4:Y:S02]  /*a3d0*/  SYNCS.PHASECHK.TRANS64.TRYWAIT P0, [R0+URZ+0x60], R3 ;  /* 0x00006003000075a7 */ /* 0x00872400080011ff */
[----:B----4-:R-:W-:Y:S05]  /*a3e0*/  @!P0 NANOSLEEP.SYNCS 0x989680 ;  /* 0x009896800000895d */ /* 0x010fea0003900000 */
[----:B------:R-:W4:Y:S02]  /*a3f0*/  @!P0 SYNCS.PHASECHK.TRANS64 P0, [R0+URZ+0x60], R3 ;  /* 0x00006003000085a7 */ /* 0x000f2400080010ff */
[----:B----4-:R-:W-:Y:S05]  /*a400*/  @!P0 BRA `(.L_x_190) ;  /* 0xfffffffc00f08947 */ /* 0x010fea000383ffff */
[----:B------:R-:W-:Y:S05]  /*a410*/  BRA `(.L_x_191) ;  /* 0xffffffb000147947 */ /* 0x000fea000383ffff */
.L_x_100:
[----:B-1----:R1:W2:Y:S02]  /*a420*/  SYNCS.PHASECHK.TRANS64.TRYWAIT P0, [R3+URZ+0x80], R0 ;  /* 0x00008000030075a7 */ /* 0x0022a400080011ff */
[----:B--2---:R-:W-:Y:S05]  /*a430*/  @!P0 NANOSLEEP.SYNCS 0x989680 ;  /* 0x009896800000895d */ /* 0x004fea0003900000 */
[----:B------:R-:W2:Y:S02]  /*a440*/  @!P0 SYNCS.PHASECHK.TRANS64 P0, [R3+URZ+0x80], R0 ;  /* 0x00008000030085a7 */ /* 0x000ea400080010ff */
[----:B--2---:R-:W-:Y:S05]  /*a450*/  @!P0 BRA `(.L_x_100) ;  /* 0xfffffffc00f08947 */ /* 0x004fea000383ffff */
[----:B------:R-:W-:Y:S05]  /*a460*/  BRA `(.L_x_192) ;  /* 0xffffffb000d47947 */ /* 0x000fea000383ffff */
.L_x_111:
[----:B-1----:R-:W-:Y:S04]  /*a470*/  MOV R0, UR44 ;  /* 0x0000002c00007c02 */ /* 0x002fe80008000f00 */
[----:B------:R1:W2:Y:S03]  /*a480*/  SYNCS.PHASECHK.TRANS64.TRYWAIT P1, [R0+URZ+0x30], R5 ;  /* 0x00003005000075a7 */ /* 0x0002a600080211ff */
[----:B--2---:R-:W-:Y:S05]  /*a490*/  @!P1 NANOSLEEP.SYNCS 0x989680 ;  /* 0x009896800000995d */ /* 0x004fea0003900000 */
[----:B------:R-:W2:Y:S02]  /*a4a0*/  @!P1 SYNCS.PHASECHK.TRANS64 P1, [R0+URZ+0x30], R5 ;  /* 0x00003005000095a7 */ /* 0x000ea400080210ff */
[----:B--2---:R-:W-:Y:S05]  /*a4b0*/  @!P1 BRA `(.L_x_111) ;  /* 0xfffffffc00ec9947 */ /* 0x004fea000383ffff */
[----:B------:R-:W-:Y:S05]  /*a4c0*/  BRA `(.L_x_110) ;  /* 0xffffffc000387947 */ /* 0x000fea000383ffff */
.L_x_113:
[----:B-1----:R1:W4:Y:S02]  /*a4d0*/  SYNCS.PHASECHK.TRANS64.TRYWAIT P0, [R98+URZ+0xa0], R3 ;  /* 0x0000a003620075a7 */ /* 0x00232400080011ff */
[----:B----4-:R-:W-:Y:S05]  /*a4e0*/  @!P0 NANOSLEEP.SYNCS 0x989680 ;  /* 0x009896800000895d */ /* 0x010fea0003900000 */
[----:B------:R-:W4:Y:S02]  /*a4f0*/  @!P0 SYNCS.PHASECHK.TRANS64 P0, [R98+URZ+0xa0], R3 ;  /* 0x0000a003620085a7 */ /* 0x000f2400080010ff */
[----:B----4-:R-:W-:Y:S05]  /*a500*/  @!P0 BRA `(.L_x_113) ;  /* 0xfffffffc00f08947 */ /* 0x010fea000383ffff */
[----:B------:R-:W-:Y:S05]  /*a510*/  BRA `(.L_x_112) ;  /* 0xffffffc000607947 */ /* 0x000fea000383ffff */
.L_x_122:
[----:B---3--:R3:W4:Y:S02]  /*a520*/  SYNCS.PHASECHK.TRANS64.TRYWAIT P0, [R3+URZ+0x30], R0 ;  /* 0x00003000030075a7 */ /* 0x00872400080011ff */
[----:B----4-:R-:W-:Y:S05]  /*a530*/  @!P0 NANOSLEEP.SYNCS 0x989680 ;  /* 0x009896800000895d */ /* 0x010fea0003900000 */
[----:B------:R-:W4:Y:S02]  /*a540*/  @!P0 SYNCS.PHASECHK.TRANS64 P0, [R3+URZ+0x30], R0 ;  /* 0x00003000030085a7 */ /* 0x000f2400080010ff */
[----:B----4-:R-:W-:Y:S05]  /*a550*/  @!P0 BRA `(.L_x_122) ;  /* 0xfffffffc00f08947 */ /* 0x010fea000383ffff */
[----:B------:R-:W-:Y:S05]  /*a560*/  BRA `(.L_x_121) ;  /* 0xffffffcc003c7947 */ /* 0x000fea000383ffff */
.L_x_130:
[----:B-1----:R1:W3:Y:S02]  /*a570*/  SYNCS.PHASECHK.TRANS64.TRYWAIT P0, [R62+URZ+0x30], R5 ;  /* 0x000030053e0075a7 */ /* 0x0022e400080011ff */
[----:B---3--:R-:W-:Y:S05]  /*a580*/  @!P0 NANOSLEEP.SYNCS 0x989680 ;  /* 0x009896800000895d */ /* 0x008fea0003900000 */
[----:B------:R-:W3:Y:S02]  /*a590*/  @!P0 SYNCS.PHASECHK.TRANS64 P0, [R62+URZ+0x30], R5 ;  /* 0x000030053e0085a7 */ /* 0x000ee400080010ff */
[----:B---3--:R-:W-:Y:S05]  /*a5a0*/  @!P0 BRA `(.L_x_130) ;  /* 0xfffffffc00f08947 */ /* 0x008fea000383ffff */
[----:B------:R-:W-:Y:S05]  /*a5b0*/  BRA `(.L_x_129) ;  /* 0xffffffd800407947 */ /* 0x000fea000383ffff */
.L_x_138:
[----:B-1----:R1:W4:Y:S02]  /*a5c0*/  SYNCS.PHASECHK.TRANS64.TRYWAIT P0, [R61+URZ+0x30], R4 ;  /* 0x000030043d0075a7 */ /* 0x00232400080011ff */
[----:B----4-:R-:W-:Y:S05]  /*a5d0*/  @!P0 NANOSLEEP.SYNCS 0x989680 ;  /* 0x009896800000895d */ /* 0x010fea0003900000 */
[----:B------:R-:W4:Y:S02]  /*a5e0*/  @!P0 SYNCS.PHASECHK.TRANS64 P0, [R61+URZ+0x30], R4 ;  /* 0x000030043d0085a7 */ /* 0x000f2400080010ff */
[----:B----4-:R-:W-:Y:S05]  /*a5f0*/  @!P0 BRA `(.L_x_138) ;  /* 0xfffffffc00f08947 */ /* 0x010fea000383ffff */
[----:B------:R-:W-:Y:S05]  /*a600*/  BRA `(.L_x_137) ;  /* 0xffffffe400407947 */ /* 0x000fea000383ffff */
        .weak           $__internal_0_$__cuda_sm10x_tcgen05_guardrail_trap_col_being_dealloced_not_returned_by_alloc
        .type           $__internal_0_$__cuda_sm10x_tcgen05_guardrail_trap_col_being_dealloced_not_returned_by_alloc,@function
        .size           $__internal_0_$__cuda_sm10x_tcgen05_guardrail_trap_col_being_dealloced_not_returned_by_alloc,($__internal_1_$__cuda_sm10x_tcgen05_guardrail_trap_phase_invalid_during_alloc - $__internal_0_$__cuda_sm10x_tcgen05_guardrail_trap_col_being_dealloced_not_returned_by_alloc)
$__internal_0_$__cuda_sm10x_tcgen05_guardrail_trap_col_being_dealloced_not_returned_by_alloc:
[----:B------:R-:W-:Y:S05]  /*a610*/  BPT.TRAP 0x1 ;  /* 0x000000040000795c */ /* 0x000fea0000300000 */
[----:B------:R-:W-:-:S04]  /*a620*/  HFMA2 R3, -RZ, RZ, 0, 0 ;  /* 0x00000000ff037431 */ /* 0x000fc800000001ff */
[----:B------:R-:W-:Y:S05]  /*a630*/  RET.REL.NODEC R2 `(_ZN7cutlass13device_kernelINS_4gemm6kernel13GemmUniversalIN4cute5tupleIJiiiiEEENS1_10collective13CollectiveMmaINS1_35MainloopSm100TmaUmmaWarpSpecializedILi3ELi2ELi4ENS5_IJNS4_1CILi2EEESB_NSA_ILi1EEEEEEEENS5_IJNSA_ILi256EEENSA_ILi128EEENSA_ILi32EEEEEENS_6half_tENS5_IJlSC_lEEESJ_SK_NS4_8TiledMMAINS4_8MMA_AtomIJNS4_26SM100_MMA_F16BF16_2x1SM_SSISJ_SJ_fLi256ELi128ELNS4_4UMMA5MajorE0ELSP_0ELNSO_7ScaleInE0ELSQ_0EEEEEENS4_6LayoutINS5_IJSC_SC_SC_EEENS5_IJNSA_ILi0EEESV_SV_EEEEENS5_IJNS4_10UnderscoreESY_SY_EEEEENS4_28SM100_TMA_2SM_LOAD_MULTICASTENS4_14ComposedLayoutINS4_7SwizzleILi2ELi4ELi3EEENS4_18smem_ptr_flag_bitsILi16EEENST_INS5_IJNSA_ILi8EEESH_EEENS5_IJSH_SC_EEEEEEEvNS4_8identityENS4_18SM100_TMA_2SM_LOADES1B_vS1C_EENS_8epilogue10collective18CollectiveEpilogueINS1F_23Sm100TmaWarpSpecializedILi4ELi2ELi32ELb1ELb0EEEJNS5_IJSG_SG_SH_EEENS5_IJNST_ISG_SC_EENST_ISH_SC_EEEEESJ_SK_SJ_SK_NS1F_6fusion15FusionCallbacksIS1J_NS1O_17LinearCombinationISJ_fSJ_fLNS_15FloatRoundStyleE2EEES1K_S1N_JEEENS4_5SM1004TMEM4LOAD26SM100_TMEM_LOAD_32dp32b32xENS4_13SM90_TMA_LOADES1B_NS4_39AutoVectorizingCopyWithAssumedAlignmentILi128EEENS4_14SM90_TMA_STOREES1B_S20_S20_EEEvvEEEEvNT_6ParamsE) ;  /* 0xffffff5802707950 */ /* 0x000fea0003c3ffff */
        .weak           $__internal_1_$__cuda_sm10x_tcgen05_guardrail_trap_phase_invalid_during_alloc
        .type           $__internal_1_$__cuda_sm10x_tcgen05_guardrail_trap_phase_invalid_during_alloc,@function
        .size           $__internal_1_$__cuda_sm10x_tcgen05_guardrail_trap_phase_invalid_during_alloc,($__internal_2_$__cuda_sm10x_tcgen05_guardrail_trap_unallocated_columns_being_dealloced - $__internal_1_$__cuda_sm10x_tcgen05_guardrail_trap_phase_invalid_during_alloc)
$__internal_1_$__cuda_sm10x_tcgen05_guardrail_trap_phase_invalid_during_alloc:
[----:B------:R-:W-:Y:S05]  /*a640*/  BPT.TRAP 0x1 ;  /* 0x000000040000795c */ /* 0x000fea0000300000 */
[----:B------:R-:W-:-:S04]  /*a650*/  MOV R5, 0x0 ;  /* 0x0000000000057802 */ /* 0x000fc80000000f00 */
[----:B------:R-:W-:Y:S05]  /*a660*/  RET.REL.NODEC R4 `(_ZN7cutlass13device_kernelINS_4gemm6kernel13GemmUniversalIN4cute5tupleIJiiiiEEENS1_10collective13CollectiveMmaINS1_35MainloopSm100TmaUmmaWarpSpecializedILi3ELi2ELi4ENS5_IJNS4_1CILi2EEESB_NSA_ILi1EEEEEEEENS5_IJNSA_ILi256EEENSA_ILi128EEENSA_ILi32EEEEEENS_6half_tENS5_IJlSC_lEEESJ_SK_NS4_8TiledMMAINS4_8MMA_AtomIJNS4_26SM100_MMA_F16BF16_2x1SM_SSISJ_SJ_fLi256ELi128ELNS4_4UMMA5MajorE0ELSP_0ELNSO_7ScaleInE0ELSQ_0EEEEEENS4_6LayoutINS5_IJSC_SC_SC_EEENS5_IJNSA_ILi0EEESV_SV_EEEEENS5_IJNS4_10UnderscoreESY_SY_EEEEENS4_28SM100_TMA_2SM_LOAD_MULTICASTENS4_14ComposedLayoutINS4_7SwizzleILi2ELi4ELi3EEENS4_18smem_ptr_flag_bitsILi16EEENST_INS5_IJNSA_ILi8EEESH_EEENS5_IJSH_SC_EEEEEEEvNS4_8identityENS4_18SM100_TMA_2SM_LOADES1B_vS1C_EENS_8epilogue10collective18CollectiveEpilogueINS1F_23Sm100TmaWarpSpecializedILi4ELi2ELi32ELb1ELb0EEEJNS5_IJSG_SG_SH_EEENS5_IJNST_ISG_SC_EENST_ISH_SC_EEEEESJ_SK_SJ_SK_NS1F_6fusion15FusionCallbacksIS1J_NS1O_17LinearCombinationISJ_fSJ_fLNS_15FloatRoundStyleE2EEES1K_S1N_JEEENS4_5SM1004TMEM4LOAD26SM100_TMEM_LOAD_32dp32b32xENS4_13SM90_TMA_LOADES1B_NS4_39AutoVectorizingCopyWithAssumedAlignmentILi128EEENS4_14SM90_TMA_STOREES1B_S20_S20_EEEvvEEEEvNT_6ParamsE) ;  /* 0xffffff5804647950 */ /* 0x000fea0003c3ffff */
        .weak           $__internal_2_$__cuda_sm10x_tcgen05_guardrail_trap_unallocated_columns_being_dealloced
        .type           $__internal_2_$__cuda_sm10x_tcgen05_guardrail_trap_unallocated_columns_being_dealloced,@function
        .size           $__internal_2_$__cuda_sm10x_tcgen05_guardrail_trap_unallocated_columns_being_dealloced,(.L_x_194 - $__internal_2_$__cuda_sm10x_tcgen05_guardrail_trap_unallocated_columns_being_dealloced)
$__internal_2_$__cuda_sm10x_tcgen05_guardrail_trap_unallocated_columns_being_dealloced:
[----:B------:R-:W-:Y:S05]  /*a670*/  BPT.TRAP 0x1 ;  /* 0x000000040000795c */ /* 0x000fea0000300000 */
[----:B------:R-:W-:-:S04]  /*a680*/  HFMA2 R3, -RZ, RZ, 0, 0 ;  /* 0x00000000ff037431 */ /* 0x000fc800000001ff */
[----:B------:R-:W-:Y:S05]  /*a690*/  RET.REL.NODEC R2 `(_ZN7cutlass13device_kernelINS_4gemm6kernel13GemmUniversalIN4cute5tupleIJiiiiEEENS1_10collective13CollectiveMmaINS1_35MainloopSm100TmaUmmaWarpSpecializedILi3ELi2ELi4ENS5_IJNS4_1CILi2EEESB_NSA_ILi1EEEEEEEENS5_IJNSA_ILi256EEENSA_ILi128EEENSA_ILi32EEEEEENS_6half_tENS5_IJlSC_lEEESJ_SK_NS4_8TiledMMAINS4_8MMA_AtomIJNS4_26SM100_MMA_F16BF16_2x1SM_SSISJ_SJ_fLi256ELi128ELNS4_4UMMA5MajorE0ELSP_0ELNSO_7ScaleInE0ELSQ_0EEEEEENS4_6LayoutINS5_IJSC_SC_SC_EEENS5_IJNSA_ILi0EEESV_SV_EEEEENS5_IJNS4_10UnderscoreESY_SY_EEEEENS4_28SM100_TMA_2SM_LOAD_MULTICASTENS4_14ComposedLayoutINS4_7SwizzleILi2ELi4ELi3EEENS4_18smem_ptr_flag_bitsILi16EEENST_INS5_IJNSA_ILi8EEESH_EEENS5_IJSH_SC_EEEEEEEvNS4_8identityENS4_18SM100_TMA_2SM_LOADES1B_vS1C_EENS_8epilogue10collective18CollectiveEpilogueINS1F_23Sm100TmaWarpSpecializedILi4ELi2ELi32ELb1ELb0EEEJNS5_IJSG_SG_SH_EEENS5_IJNST_ISG_SC_EENST_ISH_SC_EEEEESJ_SK_SJ_SK_NS1F_6fusion15FusionCallbacksIS1J_NS1O_17LinearCombinationISJ_fSJ_fLNS_15FloatRoundStyleE2EEES1K_S1N_JEEENS4_5SM1004TMEM4LOAD26SM100_TMEM_LOAD_32dp32b32xENS4_13SM90_TMA_LOADES1B_NS4_39AutoVectorizingCopyWithAssumedAlignmentILi128EEENS4_14SM90_TMA_STOREES1B_S20_S20_EEEvvEEEEvNT_6ParamsE) ;  /* 0xffffff5802587950 */ /* 0x000fea0003c3ffff */
.L_x_193:
[----:B------:R-:W-:-:S00]  /*a6a0*/  BRA `(.L_x_193) ;  /* 0xfffffffc00fc7947 */ /* 0x000fc0000383ffff */
[----:B------:R-:W-:-:S00]  /*a6b0*/  NOP ;  /* 0x0000000000007918 */ /* 0x000fc00000000000 */
        /* <DEDUP_REMOVED lines=12> */
.L_x_194:


//--------------------- .nv.global.init           --------------------------
	.section	.nv.global.init,"aw",@progbits
.nv.global.init:
	.type		$str$27,@object
	.size		$str$27,($str$28 - $str$27)
$str$27:
        /*0000*/ 	.byte	0x28, 0x61, 0x64, 0x64, 0x72, 0x65, 0x73, 0x73, 0x20, 0x26, 0x20, 0x6d, 0x61, 0x73, 0x6b, 0x29
        /*0010*/ 	.byte	0x20, 0x3d, 0x3d, 0x20, 0x30, 0x00
	.type		$str$28,@object
	.size		$str$28,($str$26 - $str$28)
$str$28:
        /*0016*/ 	.byte	0x2f, 0x74, 0x6d, 0x70, 0x2f, 0x63, 0x75, 0x74, 0x6c, 0x61, 0x73, 0x73, 0x5f, 0x73, 0x77, 0x65
        /*0026*/ 	.byte	0x65, 0x70, 0x5f, 0x73, 0x72, 0x63, 0x2f, 0x69, 0x6e, 0x63, 0x6c, 0x75, 0x64, 0x65, 0x2f, 0x63
        /*0036*/ 	.byte	0x75, 0x74, 0x65, 0x2f, 0x70, 0x6f, 0x69, 0x6e, 0x74, 0x65, 0x72, 0x5f, 0x66, 0x6c, 0x61, 0x67
        /*0046*/ 	.byte	0x67, 0x65, 0x64, 0x2e, 0x68, 0x70, 0x70, 0x00
	.type		$str$26,@object
	.size		$str$26,($str$25 - $str$26)
$str$26:
        /*004e*/ 	.byte	0x2f, 0x74, 0x6d, 0x70, 0x2f, 0x63, 0x75, 0x74, 0x6c, 0x61, 0x73, 0x73, 0x5f, 0x73, 0x77, 0x65
        /*005e*/ 	.byte	0x65, 0x70, 0x5f, 0x73, 0x72, 0x63, 0x2f, 0x69, 0x6e, 0x63, 0x6c, 0x75, 0x64, 0x65, 0x2f, 0x63
        /*006e*/ 	.byte	0x75, 0x74, 0x65, 0x2f, 0x61, 0x74, 0x6f, 0x6d, 0x2f, 0x63, 0x6f, 0x70, 0x79, 0x5f, 0x74, 0x72
        /*007e*/ 	.byte	0x61, 0x69, 0x74, 0x73, 0x5f, 0x73, 0x6d, 0x31, 0x30, 0x30, 0x2e, 0x68, 0x70, 0x70, 0x00
	.type		$str$25,@object
	.size		$str$25,(__unnamed_1 - $str$25)
$str$25:
        /*008d*/ 	.byte	0x28, 0x28, 0x75, 0x69, 0x6e, 0x74, 0x33, 0x32, 0x5f, 0x74, 0x28, 0x74, 0x68, 0x72, 0x65, 0x61
        /*009d*/ 	.byte	0x64, 0x49, 0x64, 0x78, 0x2e, 0x78, 0x29, 0x20, 0x2f, 0x20, 0x33, 0x32, 0x29, 0x20, 0x25, 0x20
        /*00ad*/ 	.byte	0x34, 0x29, 0x20, 0x3d, 0x3d, 0x20, 0x28, 0x28, 0x28, 0x74, 0x6d, 0x65, 0x6d, 0x5f, 0x61, 0x64
        /*00bd*/ 	.byte	0x64, 0x72, 0x20, 0x3e, 0x3e, 0x20, 0x31, 0x36, 0x29, 0x20, 0x2f, 0x20, 0x33, 0x32, 0x29, 0x20
        /*00cd*/ 	.byte	0x25, 0x20, 0x34, 0x29, 0x00
	.type		__unnamed_1,@object
	.size		__unnamed_1,(__unnamed_2 - __unnamed_1)
__unnamed_1:
        /*00d2*/ 	.byte	0x61, 0x75, 0x74, 0x6f, 0x20, 0x63, 0x75, 0x74, 0x65, 0x3a, 0x3a, 0x61, 0x73, 0x5f, 0x70, 0x6f
        /* <DEDUP_REMOVED lines=24> */
        /*0262*/ 	.byte	0x3e, 0x3e, 0x3e, 0x3e, 0x5d, 0x00
	.type		__unnamed_2,@object
	.size		__unnamed_2,(.L_2 - __unnamed_2)
__unnamed_2:
        /* <DEDUP_REMOVED lines=42> */
        /*0508*/ 	.byte	0x3e, 0x3e, 0x5d, 0x00
.L_2:


//--------------------- .nv.shared._ZN7cutlass13device_kernelINS_4gemm6kernel13GemmUniversalIN4cute5tupleIJiiiiEEENS1_10collective13CollectiveMmaINS1_35MainloopSm100TmaUmmaWarpSpecializedILi3ELi2ELi4ENS5_IJNS4_1CILi2EEESB_NSA_ILi1EEEEEEEENS5_IJNSA_ILi256EEENSA_ILi128EEENSA_ILi32EEEEEENS_6half_tENS5_IJlSC_lEEESJ_SK_NS4_8TiledMMAINS4_8MMA_AtomIJNS4_26SM100_MMA_F16BF16_2x1SM_SSISJ_SJ_fLi256ELi128ELNS4_4UMMA5MajorE0ELSP_0ELNSO_7ScaleInE0ELSQ_0EEEEEENS4_6LayoutINS5_IJSC_SC_SC_EEENS5_IJNSA_ILi0EEESV_SV_EEEEENS5_IJNS4_10UnderscoreESY_SY_EEEEENS4_28SM100_TMA_2SM_LOAD_MULTICASTENS4_14ComposedLayoutINS4_7SwizzleILi2ELi4ELi3EEENS4_18smem_ptr_flag_bitsILi16EEENST_INS5_IJNSA_ILi8EEESH_EEENS5_IJSH_SC_EEEEEEEvNS4_8identityENS4_18SM100_TMA_2SM_LOADES1B_vS1C_EENS_8epilogue10collective18CollectiveEpilogueINS1F_23Sm100TmaWarpSpecializedILi4ELi2ELi32ELb1ELb0EEEJNS5_IJSG_SG_SH_EEENS5_IJNST_ISG_SC_EENST_ISH_SC_EEEEESJ_SK_SJ_SK_NS1F_6fusion15FusionCallbacksIS1J_NS1O_17LinearCombinationISJ_fSJ_fLNS_15FloatRoundStyleE2EEES1K_S1N_JEEENS4_5SM1004TMEM4LOAD26SM100_TMEM_LOAD_32dp32b32xENS4_13SM90_TMA_LOADES1B_NS4_39AutoVectorizingCopyWithAssumedAlignmentILi128EEENS4_14SM90_TMA_STOREES1B_S20_S20_EEEvvEEEEvNT_6ParamsE --------------------------
	.section	.nv.shared._ZN7cutlass13device_kernelINS_4gemm6kernel13GemmUniversalIN4cute5tupleIJiiiiEEENS1_10collective13CollectiveMmaINS1_35MainloopSm100TmaUmmaWarpSpecializedILi3ELi2ELi4ENS5_IJNS4_1CILi2EEESB_NSA_ILi1EEEEEEEENS5_IJNSA_ILi256EEENSA_ILi128EEENSA_ILi32EEEEEENS_6half_tENS5_IJlSC_lEEESJ_SK_NS4_8TiledMMAINS4_8MMA_AtomIJNS4_26SM100_MMA_F16BF16_2x1SM_SSISJ_SJ_fLi256ELi128ELNS4_4UMMA5MajorE0ELSP_0ELNSO_7ScaleInE0ELSQ_0EEEEEENS4_6LayoutINS5_IJSC_SC_SC_EEENS5_IJNSA_ILi0EEESV_SV_EEEEENS5_IJNS4_10UnderscoreESY_SY_EEEEENS4_28SM100_TMA_2SM_LOAD_MULTICASTENS4_14ComposedLayoutINS4_7SwizzleILi2ELi4ELi3EEENS4_18smem_ptr_flag_bitsILi16EEENST_INS5_IJNSA_ILi8EEESH_EEENS5_IJSH_SC_EEEEEEEvNS4_8identityENS4_18SM100_TMA_2SM_LOADES1B_vS1C_EENS_8epilogue10collective18CollectiveEpilogueINS1F_23Sm100TmaWarpSpecializedILi4ELi2ELi32ELb1ELb0EEEJNS5_IJSG_SG_SH_EEENS5_IJNST_ISG_SC_EENST_ISH_SC_EEEEESJ_SK_SJ_SK_NS1F_6fusion15FusionCallbacksIS1J_NS1O_17LinearCombinationISJ_fSJ_fLNS_15FloatRoundStyleE2EEES1K_S1N_JEEENS4_5SM1004TMEM4LOAD26SM100_TMEM_LOAD_32dp32b32xENS4_13SM90_TMA_LOADES1B_NS4_39AutoVectorizingCopyWithAssumedAlignmentILi128EEENS4_14SM90_TMA_STOREES1B_S20_S20_EEEvvEEEEvNT_6ParamsE,"aw",@nobits
	.sectionflags	@""
	.align	16
	.zero		1024


//--------------------- .nv.shared.reserved.0     --------------------------
	.section	.nv.shared.reserved.0,"aw",@nobits
	.weak		__nv_reservedSMEM_offset_0_alias
	.size		__nv_reservedSMEM_offset_0_alias, 0, 64
	.other		__nv_reservedSMEM_offset_0_alias,@"STO_CUDA_RESERVED_SHARED STV_DEFAULT"
__nv_reservedSMEM_offset_0_alias:
	.zero		0
.nv.shared.reserved.0:
	.zero		64
	.weak		__nv_reservedSMEM_tcgen05_partition
	.type		__nv_reservedSMEM_tcgen05_partition,@object
	.size		__nv_reservedSMEM_tcgen05_partition,(.L_0 - __nv_reservedSMEM_tcgen05_partition)
__nv_reservedSMEM_tcgen05_partition:
	.zero		32
.L_0:


//--------------------- .nv.global                --------------------------
	.section	.nv.global,"aw",@nobits
.nv.global:
	.type		_ZN39_INTERNAL_0677b4cb_4_k_cu_4decbf90_66814cute1_E,@object
	.size		_ZN39_INTERNAL_0677b4cb_4_k_cu_4decbf90_66814cute1_E,(_ZN39_INTERNAL_0677b4cb_4_k_cu_4decbf90_66814cuda3std3__45__cpo6cbeginE - _ZN39_INTERNAL_0677b4cb_4_k_cu_4decbf90_66814cute1_E)
_ZN39_INTERNAL_0677b4cb_4_k_cu_4decbf90_66814cute1_E:
	.zero		1
	.type		_ZN39_INTERNAL_0677b4cb_4_k_cu_4decbf90_66814cuda3std3__45__cpo6cbeginE,@object
	.size		_ZN39_INTERNAL_0677b4cb_4_k_cu_4decbf90_66814cuda3std3__45__cpo6cbeginE,(_ZN39_INTERNAL_0677b4cb_4_k_cu_4decbf90_66814cuda3std3__48in_placeE - _ZN39_INTERNAL_0677b4cb_4_k_cu_4decbf90_66814cuda3std3__45__cpo6cbeginE)
_ZN39_INTERNAL_0677b4cb_4_k_cu_4decbf90_66814cuda3std3__45__cpo6cbeginE:
	.zero		1
	.type		_ZN39_INTERNAL_0677b4cb_4_k_cu_4decbf90_66814cuda3std3__48in_placeE,@object
	.size		_ZN39_INTERNAL_0677b4cb_4_k_cu_4decbf90_66814cuda3std3__48in_placeE,(_ZN39_INTERNAL_0677b4cb_4_k_cu_4decbf90_66814cuda3std6ranges3__45__cpo9iter_moveE - _ZN39_INTERNAL_0677b4cb_4_k_cu_4decbf90_66814cuda3std3__48in_placeE)
_ZN39_INTERNAL_0677b4cb_4_k_cu_4decbf90_66814cuda3std3__48in_placeE:
	.zero		1
	.type		_ZN39_INTERNAL_0677b4cb_4_k_cu_4decbf90_66814cuda3std6ranges3__45__cpo9iter_moveE,@object
	.size		_ZN39_INTERNAL_0677b4cb_4_k_cu_4decbf90_66814cuda3std6ranges3__45__cpo9iter_moveE,(_ZN39_INTERNAL_0677b4cb_4_k_cu_4decbf90_66814cuda3std3__45__cpo5beginE - _ZN39_INTERNAL_0677b4cb_4_k_cu_4decbf90_66814cuda3std6ranges3__45__cpo9iter_moveE)
_ZN39_INTERNAL_0677b4cb_4_k_cu_4decbf90_66814cuda3std6ranges3__45__cpo9iter_moveE:
	.zero		1
	.type		_ZN39_INTERNAL_0677b4cb_4_k_cu_4decbf90_66814cuda3std3__45__cpo5beginE,@object
	.size		_ZN39_INTERNAL_0677b4cb_4_k_cu_4decbf90_66814cuda3std3__45__cpo5beginE,(_ZN39_INTERNAL_0677b4cb_4_k_cu_4decbf90_66814cuda3std3__441_GLOBAL__N__0677b4cb_4_k_cu_4decbf90_66816ignoreE - _ZN39_INTERNAL_0677b4cb_4_k_cu_4decbf90_66814cuda3std3__45__cpo5beginE)
_ZN39_INTERNAL_0677b4cb_4_k_cu_4decbf90_66814cuda3std3__45__cpo5beginE:
	.zero		1
	.type		_ZN39_INTERNAL_0677b4cb_4_k_cu_4decbf90_66814cuda3std3__441_GLOBAL__N__0677b4cb_4_k_cu_4decbf90_66816ignoreE,@object
	.size		_ZN39_INTERNAL_0677b4cb_4_k_cu_4decbf90_66814cuda3std3__441_GLOBAL__N__0677b4cb_4_k_cu_4decbf90_66816ignoreE,(_ZN39_INTERNAL_0677b4cb_4_k_cu_4decbf90_66814cute7productE - _ZN39_INTERNAL_0677b4cb_4_k_cu_4decbf90_66814cuda3std3__441_GLOBAL__N__0677b4cb_4_k_cu_4decbf90_66816ignoreE)
_ZN39_INTERNAL_0677b4cb_4_k_cu_4decbf90_66814cuda3std3__441_GLOBAL__N__0677b4cb_4_k_cu_4decbf90_66816ignoreE:
	.zero		1
	.type		_ZN39_INTERNAL_0677b4cb_4_k_cu_4decbf90_66814cute7productE,@object
	.size		_ZN39_INTERNAL_0677b4cb_4_k_cu_4decbf90_66814cute7productE,(_ZN39_INTERNAL_0677b4cb_4_k_cu_4decbf90_66814cuda3std3__45__cpo3endE - _ZN39_INTERNAL_0677b4cb_4_k_cu_4decbf90_66814cute7productE)
_ZN39_INTERNAL_0677b4cb_4_k_cu_4decbf90_66814cute7productE:
	.zero		1
	.type		_ZN39_INTERNAL_0677b4cb_4_k_cu_4decbf90_66814cuda3std3__45__cpo3endE,@object
	.size		_ZN39_INTERNAL_0677b4cb_4_k_cu_4decbf90_66814cuda3std3__45__cpo3endE,(_ZN39_INTERNAL_0677b4cb_4_k_cu_4decbf90_66814cuda3std3__419piecewise_constructE - _ZN39_INTERNAL_0677b4cb_4_k_cu_4decbf90_66814cuda3std3__45__cpo3endE)
_ZN39_INTERNAL_0677b4cb_4_k_cu_4decbf90_66814cuda3std3__45__cpo3endE:
	.zero		1
	.type		_ZN39_INTERNAL_0677b4cb_4_k_cu_4decbf90_66814cuda3std3__419piecewise_constructE,@object
	.size		_ZN39_INTERNAL_0677b4cb_4_k_cu_4decbf90_66814cuda3std3__419piecewise_constructE,(_ZN39_INTERNAL_0677b4cb_4_k_cu_4decbf90_66814cuda3std3__45__cpo4cendE - _ZN39_INTERNAL_0677b4cb_4_k_cu_4decbf90_66814cuda3std3__419piecewise_constructE)
_ZN39_INTERNAL_0677b4cb_4_k_cu_4decbf90_66814cuda3std3__419piecewise_constructE:
	.zero		1
	.type		_ZN39_INTERNAL_0677b4cb_4_k_cu_4decbf90_66814cuda3std3__45__cpo4cendE,@object
	.size		_ZN39_INTERNAL_0677b4cb_4_k_cu_4decbf90_66814cuda3std3__45__cpo4cendE,(_ZN39_INTERNAL_0677b4cb_4_k_cu_4decbf90_66814cuda3std6ranges3__45__cpo4swapE - _ZN39_INTERNAL_0677b4cb_4_k_cu_4decbf90_66814cuda3std3__45__cpo4cendE)
_ZN39_INTERNAL_0677b4cb_4_k_cu_4decbf90_66814cuda3std3__45__cpo4cendE:
	.zero		1
	.type		_ZN39_INTERNAL_0677b4cb_4_k_cu_4decbf90_66814cuda3std6ranges3__45__cpo4swapE,@object
	.size		_ZN39_INTERNAL_0677b4cb_4_k_cu_4decbf90_66814cuda3std6ranges3__45__cpo4swapE,(.L_10 - _ZN39_INTERNAL_0677b4cb_4_k_cu_4decbf90_66814cuda3std6ranges3__45__cpo4swapE)
_ZN39_INTERNAL_0677b4cb_4_k_cu_4decbf90_66814cuda3std6ranges3__45__cpo4swapE:
	.zero		1
.L_10:


//--------------------- .nv.constant0._ZN7cutlass13device_kernelINS_4gemm6kernel13GemmUniversalIN4cute5tupleIJiiiiEEENS1_10collective13CollectiveMmaINS1_35MainloopSm100TmaUmmaWarpSpecializedILi3ELi2ELi4ENS5_IJNS4_1CILi2EEESB_NSA_ILi1EEEEEEEENS5_IJNSA_ILi256EEENSA_ILi128EEENSA_ILi32EEEEEENS_6half_tENS5_IJlSC_lEEESJ_SK_NS4_8TiledMMAINS4_8MMA_AtomIJNS4_26SM100_MMA_F16BF16_2x1SM_SSISJ_SJ_fLi256ELi128ELNS4_4UMMA5MajorE0ELSP_0ELNSO_7ScaleInE0ELSQ_0EEEEEENS4_6LayoutINS5_IJSC_SC_SC_EEENS5_IJNSA_ILi0EEESV_SV_EEEEENS5_IJNS4_10UnderscoreESY_SY_EEEEENS4_28SM100_TMA_2SM_LOAD_MULTICASTENS4_14ComposedLayoutINS4_7SwizzleILi2ELi4ELi3EEENS4_18smem_ptr_flag_bitsILi16EEENST_INS5_IJNSA_ILi8EEESH_EEENS5_IJSH_SC_EEEEEEEvNS4_8identityENS4_18SM100_TMA_2SM_LOADES1B_vS1C_EENS_8epilogue10collective18CollectiveEpilogueINS1F_23Sm100TmaWarpSpecializedILi4ELi2ELi32ELb1ELb0EEEJNS5_IJSG_SG_SH_EEENS5_IJNST_ISG_SC_EENST_ISH_SC_EEEEESJ_SK_SJ_SK_NS1F_6fusion15FusionCallbacksIS1J_NS1O_17LinearCombinationISJ_fSJ_fLNS_15FloatRoundStyleE2EEES1K_S1N_JEEENS4_5SM1004TMEM4LOAD26SM100_TMEM_LOAD_32dp32b32xENS4_13SM90_TMA_LOADES1B_NS4_39AutoVectorizingCopyWithAssumedAlignmentILi128EEENS4_14SM90_TMA_STOREES1B_S20_S20_EEEvvEEEEvNT_6ParamsE --------------------------
	.section	.nv.constant0._ZN7cutlass13device_kernelINS_4gemm6kernel13GemmUniversalIN4cute5tupleIJiiiiEEENS1_10collective13CollectiveMmaINS1_35MainloopSm100TmaUmmaWarpSpecializedILi3ELi2ELi4ENS5_IJNS4_1CILi2EEESB_NSA_ILi1EEEEEEEENS5_IJNSA_ILi256EEENSA_ILi128EEENSA_ILi32EEEEEENS_6half_tENS5_IJlSC_lEEESJ_SK_NS4_8TiledMMAINS4_8MMA_AtomIJNS4_26SM100_MMA_F16BF16_2x1SM_SSISJ_SJ_fLi256ELi128ELNS4_4UMMA5MajorE0ELSP_0ELNSO_7ScaleInE0ELSQ_0EEEEEENS4_6LayoutINS5_IJSC_SC_SC_EEENS5_IJNSA_ILi0EEESV_SV_EEEEENS5_IJNS4_10UnderscoreESY_SY_EEEEENS4_28SM100_TMA_2SM_LOAD_MULTICASTENS4_14ComposedLayoutINS4_7SwizzleILi2ELi4ELi3EEENS4_18smem_ptr_flag_bitsILi16EEENST_INS5_IJNSA_ILi8EEESH_EEENS5_IJSH_SC_EEEEEEEvNS4_8identityENS4_18SM100_TMA_2SM_LOADES1B_vS1C_EENS_8epilogue10collective18CollectiveEpilogueINS1F_23Sm100TmaWarpSpecializedILi4ELi2ELi32ELb1ELb0EEEJNS5_IJSG_SG_SH_EEENS5_IJNST_ISG_SC_EENST_ISH_SC_EEEEESJ_SK_SJ_SK_NS1F_6fusion15FusionCallbacksIS1J_NS1O_17LinearCombinationISJ_fSJ_fLNS_15FloatRoundStyleE2EEES1K_S1N_JEEENS4_5SM1004TMEM4LOAD26SM100_TMEM_LOAD_32dp32b32xENS4_13SM90_TMA_LOADES1B_NS4_39AutoVectorizingCopyWithAssumedAlignmentILi128EEENS4_14SM90_TMA_STOREES1B_S20_S20_EEEvvEEEEvNT_6ParamsE,"a",@progbits
	.sectionflags	@""
	.align	4
.nv.constant0._ZN7cutlass13device_kernelINS_4gemm6kernel13GemmUniversalIN4cute5tupleIJiiiiEEENS1_10collective13CollectiveMmaINS1_35MainloopSm100TmaUmmaWarpSpecializedILi3ELi2ELi4ENS5_IJNS4_1CILi2EEESB_NSA_ILi1EEEEEEEENS5_IJNSA_ILi256EEENSA_ILi128EEENSA_ILi32EEEEEENS_6half_tENS5_IJlSC_lEEESJ_SK_NS4_8TiledMMAINS4_8MMA_AtomIJNS4_26SM100_MMA_F16BF16_2x1SM_SSISJ_SJ_fLi256ELi128ELNS4_4UMMA5MajorE0ELSP_0ELNSO_7ScaleInE0ELSQ_0EEEEEENS4_6LayoutINS5_IJSC_SC_SC_EEENS5_IJNSA_ILi0EEESV_SV_EEEEENS5_IJNS4_10UnderscoreESY_SY_EEEEENS4_28SM100_TMA_2SM_LOAD_MULTICASTENS4_14ComposedLayoutINS4_7SwizzleILi2ELi4ELi3EEENS4_18smem_ptr_flag_bitsILi16EEENST_INS5_IJNSA_ILi8EEESH_EEENS5_IJSH_SC_EEEEEEEvNS4_8identityENS4_18SM100_TMA_2SM_LOADES1B_vS1C_EENS_8epilogue10collective18CollectiveEpilogueINS1F_23Sm100TmaWarpSpecializedILi4ELi2ELi32ELb1ELb0EEEJNS5_IJSG_SG_SH_EEENS5_IJNST_ISG_SC_EENST_ISH_SC_EEEEESJ_SK_SJ_SK_NS1F_6fusion15FusionCallbacksIS1J_NS1O_17LinearCombinationISJ_fSJ_fLNS_15FloatRoundStyleE2EEES1K_S1N_JEEENS4_5SM1004TMEM4LOAD26SM100_TMEM_LOAD_32dp32b32xENS4_13SM90_TMA_LOADES1B_NS4_39AutoVectorizingCopyWithAssumedAlignmentILi128EEENS4_14SM90_TMA_STOREES1B_S20_S20_EEEvvEEEEvNT_6ParamsE:
	.zero		2944


//--------------------- SYMBOLS --------------------------

	.type		.nv.reservedSmem.offset0,@object
	.size		.nv.reservedSmem.offset0,0x4
	.type		.nv.reservedSmem.cap,@object
	.size		.nv.reservedSmem.cap,0x4
	.type		__assertfail,@function
